//
// Generated by NVIDIA NVVM Compiler
//
// Compiler Build ID: CL-36424714
// Cuda compilation tools, release 13.0, V13.0.88
// Based on NVVM 20.0.0
//

.version 9.0
.target sm_100
.address_size 64

	// .globl	LaplaceSolver
.const .align 8 .b8 _a[800];
.const .align 8 .b8 _b[8];
.const .align 8 .b8 _c[8];
.const .align 4 .b8 _sizes[8];
.const .align 8 .b8 _lengths[16];
.const .align 4 .b8 _intV[12];
.const .align 4 .b8 _extV[12];
.const .align 8 .b8 _w[24];

.visible .entry LaplaceSolver(
	.param .u64 .ptr .align 1 LaplaceSolver_param_0,
	.param .u32 LaplaceSolver_param_1,
	.param .u64 .ptr .align 1 LaplaceSolver_param_2,
	.param .u32 LaplaceSolver_param_3,
	.param .u64 .ptr .align 1 LaplaceSolver_param_4,
	.param .u32 LaplaceSolver_param_5,
	.param .u64 .ptr .align 1 LaplaceSolver_param_6,
	.param .u32 LaplaceSolver_param_7,
	.param .u64 .ptr .align 1 LaplaceSolver_param_8,
	.param .u32 LaplaceSolver_param_9,
	.param .u64 .ptr .align 1 LaplaceSolver_param_10,
	.param .u32 LaplaceSolver_param_11,
	.param .u64 .ptr .align 1 LaplaceSolver_param_12,
	.param .u32 LaplaceSolver_param_13,
	.param .u64 .ptr .align 1 LaplaceSolver_param_14,
	.param .u32 LaplaceSolver_param_15
)
{
	.reg .pred 	%p<19>;
	.reg .b32 	%r<225>;
	.reg .b64 	%rd<122>;
	.reg .b64 	%fd<124>;

	ld.param.u64 	%rd17, [LaplaceSolver_param_0];
	ld.param.u64 	%rd18, [LaplaceSolver_param_2];
	ld.param.u64 	%rd19, [LaplaceSolver_param_4];
	ld.param.u32 	%r46, [LaplaceSolver_param_5];
	ld.param.u64 	%rd20, [LaplaceSolver_param_6];
	ld.param.u64 	%rd21, [LaplaceSolver_param_8];
	ld.param.u64 	%rd22, [LaplaceSolver_param_10];
	ld.param.u64 	%rd15, [LaplaceSolver_param_12];
	cvta.to.global.u64 	%rd1, %rd19;
	cvta.to.global.u64 	%rd2, %rd20;
	cvta.to.global.u64 	%rd3, %rd18;
	cvta.to.global.u64 	%rd4, %rd22;
	cvta.to.global.u64 	%rd5, %rd17;
	cvta.to.global.u64 	%rd23, %rd21;
	mov.u32 	%r1, %ntid.x;
	mov.u32 	%r47, %ctaid.x;
	mov.u32 	%r48, %tid.x;
	mad.lo.s32 	%r2, %r1, %r47, %r48;
	mul.wide.s32 	%rd24, %r46, 4;
	add.s64 	%rd6, %rd23, %rd24;
	ld.global.u32 	%r49, [%rd6];
	setp.ge.s32 	%p1, %r2, %r49;
	mov.f64 	%fd122, 0d0000000000000000;
	mov.f64 	%fd123, %fd122;
	@%p1 bra 	$L__BB0_28;
	setp.gt.s32 	%p2, %r46, 0;
	mul.wide.s32 	%rd25, %r46, 8;
	add.s64 	%rd7, %rd4, %rd25;
	mov.u32 	%r50, %nctaid.x;
	mul.lo.s32 	%r3, %r1, %r50;
	@%p2 bra 	$L__BB0_4;
	mov.f64 	%fd123, 0d0000000000000000;
	mov.u32 	%r224, %r2;
	mov.f64 	%fd122, %fd123;
$L__BB0_3:
	ld.global.f64 	%fd27, [%rd5];
	ld.global.f64 	%fd28, [%rd7];
	mul.f64 	%fd29, %fd27, %fd28;
	st.global.f64 	[%rd3], %fd29;
	sub.f64 	%fd30, %fd27, %fd29;
	add.f64 	%fd31, %fd27, %fd29;
	fma.rn.f64 	%fd122, %fd30, %fd30, %fd122;
	fma.rn.f64 	%fd123, %fd31, %fd31, %fd123;
	add.s32 	%r224, %r224, %r3;
	ld.global.u32 	%r51, [%rd6];
	setp.lt.s32 	%p3, %r224, %r51;
	@%p3 bra 	$L__BB0_3;
	bra.uni 	$L__BB0_28;
$L__BB0_4:
	and.b32  	%r4, %r46, 7;
	and.b32  	%r5, %r46, 3;
	and.b32  	%r6, %r46, 2147483640;
	and.b32  	%r7, %r46, 1;
	neg.s32 	%r8, %r6;
	mov.f64 	%fd123, 0d0000000000000000;
	mov.u32 	%r203, %r2;
	mov.f64 	%fd122, %fd123;
$L__BB0_5:
	setp.lt.u32 	%p4, %r46, 8;
	mov.b32 	%r217, 0;
	mov.u32 	%r212, %r203;
	mov.u32 	%r223, %r217;
	@%p4 bra 	$L__BB0_8;
	add.s64 	%rd121, %rd1, 16;
	add.s64 	%rd120, %rd2, 16;
	mov.b32 	%r223, 0;
	mov.u32 	%r204, %r8;
	mov.u32 	%r212, %r203;
$L__BB0_7:
	.pragma "nounroll";
	ld.global.u32 	%r55, [%rd121+-16];
	add.s32 	%r56, %r55, -2;
	div.s32 	%r57, %r212, %r56;
	mul.lo.s32 	%r58, %r57, %r56;
	sub.s32 	%r59, %r212, %r58;
	ld.global.u32 	%r60, [%rd120+-16];
	mad.lo.s32 	%r61, %r60, %r59, %r60;
	add.s32 	%r62, %r61, %r223;
	ld.global.u32 	%r63, [%rd121+-12];
	add.s32 	%r64, %r63, -2;
	div.s32 	%r65, %r57, %r64;
	mul.lo.s32 	%r66, %r65, %r64;
	sub.s32 	%r67, %r57, %r66;
	ld.global.u32 	%r68, [%rd120+-12];
	mad.lo.s32 	%r69, %r68, %r67, %r68;
	add.s32 	%r70, %r69, %r62;
	ld.global.u32 	%r71, [%rd121+-8];
	add.s32 	%r72, %r71, -2;
	div.s32 	%r73, %r65, %r72;
	mul.lo.s32 	%r74, %r73, %r72;
	sub.s32 	%r75, %r65, %r74;
	ld.global.u32 	%r76, [%rd120+-8];
	mad.lo.s32 	%r77, %r76, %r75, %r76;
	add.s32 	%r78, %r77, %r70;
	ld.global.u32 	%r79, [%rd121+-4];
	add.s32 	%r80, %r79, -2;
	div.s32 	%r81, %r73, %r80;
	mul.lo.s32 	%r82, %r81, %r80;
	sub.s32 	%r83, %r73, %r82;
	ld.global.u32 	%r84, [%rd120+-4];
	mad.lo.s32 	%r85, %r84, %r83, %r84;
	add.s32 	%r86, %r85, %r78;
	ld.global.u32 	%r87, [%rd121];
	add.s32 	%r88, %r87, -2;
	div.s32 	%r89, %r81, %r88;
	mul.lo.s32 	%r90, %r89, %r88;
	sub.s32 	%r91, %r81, %r90;
	ld.global.u32 	%r92, [%rd120];
	mad.lo.s32 	%r93, %r92, %r91, %r92;
	add.s32 	%r94, %r93, %r86;
	ld.global.u32 	%r95, [%rd121+4];
	add.s32 	%r96, %r95, -2;
	div.s32 	%r97, %r89, %r96;
	mul.lo.s32 	%r98, %r97, %r96;
	sub.s32 	%r99, %r89, %r98;
	ld.global.u32 	%r100, [%rd120+4];
	mad.lo.s32 	%r101, %r100, %r99, %r100;
	add.s32 	%r102, %r101, %r94;
	ld.global.u32 	%r103, [%rd121+8];
	add.s32 	%r104, %r103, -2;
	div.s32 	%r105, %r97, %r104;
	mul.lo.s32 	%r106, %r105, %r104;
	sub.s32 	%r107, %r97, %r106;
	ld.global.u32 	%r108, [%rd120+8];
	mad.lo.s32 	%r109, %r108, %r107, %r108;
	add.s32 	%r110, %r109, %r102;
	ld.global.u32 	%r111, [%rd121+12];
	add.s32 	%r112, %r111, -2;
	div.s32 	%r212, %r105, %r112;
	mul.lo.s32 	%r113, %r212, %r112;
	sub.s32 	%r114, %r105, %r113;
	ld.global.u32 	%r115, [%rd120+12];
	mad.lo.s32 	%r116, %r115, %r114, %r115;
	add.s32 	%r223, %r116, %r110;
	add.s32 	%r204, %r204, 8;
	add.s64 	%rd121, %rd121, 32;
	add.s64 	%rd120, %rd120, 32;
	setp.eq.s32 	%p5, %r204, 0;
	mov.u32 	%r217, %r6;
	@%p5 bra 	$L__BB0_8;
	bra.uni 	$L__BB0_7;
$L__BB0_8:
	setp.eq.s32 	%p6, %r4, 0;
	@%p6 bra 	$L__BB0_16;
	add.s32 	%r118, %r4, -1;
	setp.lt.u32 	%p7, %r118, 3;
	@%p7 bra 	$L__BB0_11;
	mul.wide.u32 	%rd26, %r217, 4;
	add.s64 	%rd27, %rd1, %rd26;
	ld.global.u32 	%r119, [%rd27];
	add.s32 	%r120, %r119, -2;
	div.s32 	%r121, %r212, %r120;
	mul.lo.s32 	%r122, %r121, %r120;
	sub.s32 	%r123, %r212, %r122;
	add.s64 	%rd28, %rd2, %rd26;
	ld.global.u32 	%r124, [%rd28];
	mad.lo.s32 	%r125, %r124, %r123, %r124;
	add.s32 	%r126, %r125, %r223;
	ld.global.u32 	%r127, [%rd27+4];
	add.s32 	%r128, %r127, -2;
	div.s32 	%r129, %r121, %r128;
	mul.lo.s32 	%r130, %r129, %r128;
	sub.s32 	%r131, %r121, %r130;
	ld.global.u32 	%r132, [%rd28+4];
	mad.lo.s32 	%r133, %r132, %r131, %r132;
	add.s32 	%r134, %r133, %r126;
	ld.global.u32 	%r135, [%rd27+8];
	add.s32 	%r136, %r135, -2;
	div.s32 	%r137, %r129, %r136;
	mul.lo.s32 	%r138, %r137, %r136;
	sub.s32 	%r139, %r129, %r138;
	ld.global.u32 	%r140, [%rd28+8];
	mad.lo.s32 	%r141, %r140, %r139, %r140;
	add.s32 	%r142, %r141, %r134;
	ld.global.u32 	%r143, [%rd27+12];
	add.s32 	%r144, %r143, -2;
	div.s32 	%r212, %r137, %r144;
	mul.lo.s32 	%r145, %r212, %r144;
	sub.s32 	%r146, %r137, %r145;
	ld.global.u32 	%r147, [%rd28+12];
	mad.lo.s32 	%r148, %r147, %r146, %r147;
	add.s32 	%r223, %r148, %r142;
	add.s32 	%r217, %r217, 4;
$L__BB0_11:
	setp.eq.s32 	%p8, %r5, 0;
	@%p8 bra 	$L__BB0_16;
	setp.eq.s32 	%p9, %r5, 1;
	@%p9 bra 	$L__BB0_14;
	mul.wide.u32 	%rd29, %r217, 4;
	add.s64 	%rd30, %rd1, %rd29;
	ld.global.u32 	%r150, [%rd30];
	add.s32 	%r151, %r150, -2;
	div.s32 	%r152, %r212, %r151;
	mul.lo.s32 	%r153, %r152, %r151;
	sub.s32 	%r154, %r212, %r153;
	add.s64 	%rd31, %rd2, %rd29;
	ld.global.u32 	%r155, [%rd31];
	mad.lo.s32 	%r156, %r155, %r154, %r155;
	add.s32 	%r157, %r156, %r223;
	ld.global.u32 	%r158, [%rd30+4];
	add.s32 	%r159, %r158, -2;
	div.s32 	%r212, %r152, %r159;
	mul.lo.s32 	%r160, %r212, %r159;
	sub.s32 	%r161, %r152, %r160;
	ld.global.u32 	%r162, [%rd31+4];
	mad.lo.s32 	%r163, %r162, %r161, %r162;
	add.s32 	%r223, %r163, %r157;
	add.s32 	%r217, %r217, 2;
$L__BB0_14:
	setp.eq.s32 	%p10, %r7, 0;
	@%p10 bra 	$L__BB0_16;
	mul.wide.u32 	%rd32, %r217, 4;
	add.s64 	%rd33, %rd1, %rd32;
	ld.global.u32 	%r164, [%rd33];
	add.s32 	%r165, %r164, -2;
	rem.s32 	%r166, %r212, %r165;
	add.s64 	%rd34, %rd2, %rd32;
	ld.global.u32 	%r167, [%rd34];
	mad.lo.s32 	%r168, %r167, %r166, %r167;
	add.s32 	%r223, %r168, %r223;
$L__BB0_16:
	mul.wide.s32 	%rd35, %r223, 8;
	add.s64 	%rd14, %rd5, %rd35;
	ld.global.f64 	%fd17, [%rd14];
	ld.global.f64 	%fd34, [%rd7];
	mul.f64 	%fd119, %fd17, %fd34;
	mov.b32 	%r209, 0;
	@%p4 bra 	$L__BB0_19;
	mov.b32 	%r207, 0;
$L__BB0_18:
	.pragma "nounroll";
	mul.wide.u32 	%rd36, %r207, 4;
	add.s64 	%rd37, %rd2, %rd36;
	ld.global.u32 	%r171, [%rd37];
	sub.s32 	%r172, %r223, %r171;
	mul.wide.s32 	%rd38, %r172, 8;
	add.s64 	%rd39, %rd5, %rd38;
	ld.global.f64 	%fd35, [%rd39];
	mul.wide.s32 	%rd40, %r171, 8;
	add.s64 	%rd41, %rd14, %rd40;
	ld.global.f64 	%fd36, [%rd41];
	add.f64 	%fd37, %fd35, %fd36;
	mul.wide.u32 	%rd42, %r207, 8;
	add.s64 	%rd43, %rd4, %rd42;
	ld.global.f64 	%fd38, [%rd43];
	fma.rn.f64 	%fd39, %fd37, %fd38, %fd119;
	ld.global.u32 	%r173, [%rd37+4];
	sub.s32 	%r174, %r223, %r173;
	mul.wide.s32 	%rd44, %r174, 8;
	add.s64 	%rd45, %rd5, %rd44;
	ld.global.f64 	%fd40, [%rd45];
	mul.wide.s32 	%rd46, %r173, 8;
	add.s64 	%rd47, %rd14, %rd46;
	ld.global.f64 	%fd41, [%rd47];
	add.f64 	%fd42, %fd40, %fd41;
	ld.global.f64 	%fd43, [%rd43+8];
	fma.rn.f64 	%fd44, %fd42, %fd43, %fd39;
	ld.global.u32 	%r175, [%rd37+8];
	sub.s32 	%r176, %r223, %r175;
	mul.wide.s32 	%rd48, %r176, 8;
	add.s64 	%rd49, %rd5, %rd48;
	ld.global.f64 	%fd45, [%rd49];
	mul.wide.s32 	%rd50, %r175, 8;
	add.s64 	%rd51, %rd14, %rd50;
	ld.global.f64 	%fd46, [%rd51];
	add.f64 	%fd47, %fd45, %fd46;
	ld.global.f64 	%fd48, [%rd43+16];
	fma.rn.f64 	%fd49, %fd47, %fd48, %fd44;
	ld.global.u32 	%r177, [%rd37+12];
	sub.s32 	%r178, %r223, %r177;
	mul.wide.s32 	%rd52, %r178, 8;
	add.s64 	%rd53, %rd5, %rd52;
	ld.global.f64 	%fd50, [%rd53];
	mul.wide.s32 	%rd54, %r177, 8;
	add.s64 	%rd55, %rd14, %rd54;
	ld.global.f64 	%fd51, [%rd55];
	add.f64 	%fd52, %fd50, %fd51;
	ld.global.f64 	%fd53, [%rd43+24];
	fma.rn.f64 	%fd54, %fd52, %fd53, %fd49;
	ld.global.u32 	%r179, [%rd37+16];
	sub.s32 	%r180, %r223, %r179;
	mul.wide.s32 	%rd56, %r180, 8;
	add.s64 	%rd57, %rd5, %rd56;
	ld.global.f64 	%fd55, [%rd57];
	mul.wide.s32 	%rd58, %r179, 8;
	add.s64 	%rd59, %rd14, %rd58;
	ld.global.f64 	%fd56, [%rd59];
	add.f64 	%fd57, %fd55, %fd56;
	ld.global.f64 	%fd58, [%rd43+32];
	fma.rn.f64 	%fd59, %fd57, %fd58, %fd54;
	ld.global.u32 	%r181, [%rd37+20];
	sub.s32 	%r182, %r223, %r181;
	mul.wide.s32 	%rd60, %r182, 8;
	add.s64 	%rd61, %rd5, %rd60;
	ld.global.f64 	%fd60, [%rd61];
	mul.wide.s32 	%rd62, %r181, 8;
	add.s64 	%rd63, %rd14, %rd62;
	ld.global.f64 	%fd61, [%rd63];
	add.f64 	%fd62, %fd60, %fd61;
	ld.global.f64 	%fd63, [%rd43+40];
	fma.rn.f64 	%fd64, %fd62, %fd63, %fd59;
	ld.global.u32 	%r183, [%rd37+24];
	sub.s32 	%r184, %r223, %r183;
	mul.wide.s32 	%rd64, %r184, 8;
	add.s64 	%rd65, %rd5, %rd64;
	ld.global.f64 	%fd65, [%rd65];
	mul.wide.s32 	%rd66, %r183, 8;
	add.s64 	%rd67, %rd14, %rd66;
	ld.global.f64 	%fd66, [%rd67];
	add.f64 	%fd67, %fd65, %fd66;
	ld.global.f64 	%fd68, [%rd43+48];
	fma.rn.f64 	%fd69, %fd67, %fd68, %fd64;
	ld.global.u32 	%r185, [%rd37+28];
	sub.s32 	%r186, %r223, %r185;
	mul.wide.s32 	%rd68, %r186, 8;
	add.s64 	%rd69, %rd5, %rd68;
	ld.global.f64 	%fd70, [%rd69];
	mul.wide.s32 	%rd70, %r185, 8;
	add.s64 	%rd71, %rd14, %rd70;
	ld.global.f64 	%fd71, [%rd71];
	add.f64 	%fd72, %fd70, %fd71;
	ld.global.f64 	%fd73, [%rd43+56];
	fma.rn.f64 	%fd119, %fd72, %fd73, %fd69;
	add.s32 	%r207, %r207, 8;
	setp.ne.s32 	%p12, %r207, %r6;
	mov.u32 	%r209, %r6;
	@%p12 bra 	$L__BB0_18;
$L__BB0_19:
	@%p6 bra 	$L__BB0_27;
	add.s32 	%r187, %r4, -1;
	setp.lt.u32 	%p14, %r187, 3;
	@%p14 bra 	$L__BB0_22;
	mul.wide.u32 	%rd72, %r209, 4;
	add.s64 	%rd73, %rd2, %rd72;
	ld.global.u32 	%r188, [%rd73];
	sub.s32 	%r189, %r223, %r188;
	mul.wide.s32 	%rd74, %r189, 8;
	add.s64 	%rd75, %rd5, %rd74;
	ld.global.f64 	%fd75, [%rd75];
	mul.wide.s32 	%rd76, %r188, 8;
	add.s64 	%rd77, %rd14, %rd76;
	ld.global.f64 	%fd76, [%rd77];
	add.f64 	%fd77, %fd75, %fd76;
	mul.wide.u32 	%rd78, %r209, 8;
	add.s64 	%rd79, %rd4, %rd78;
	ld.global.f64 	%fd78, [%rd79];
	fma.rn.f64 	%fd79, %fd77, %fd78, %fd119;
	ld.global.u32 	%r190, [%rd73+4];
	sub.s32 	%r191, %r223, %r190;
	mul.wide.s32 	%rd80, %r191, 8;
	add.s64 	%rd81, %rd5, %rd80;
	ld.global.f64 	%fd80, [%rd81];
	mul.wide.s32 	%rd82, %r190, 8;
	add.s64 	%rd83, %rd14, %rd82;
	ld.global.f64 	%fd81, [%rd83];
	add.f64 	%fd82, %fd80, %fd81;
	ld.global.f64 	%fd83, [%rd79+8];
	fma.rn.f64 	%fd84, %fd82, %fd83, %fd79;
	ld.global.u32 	%r192, [%rd73+8];
	sub.s32 	%r193, %r223, %r192;
	mul.wide.s32 	%rd84, %r193, 8;
	add.s64 	%rd85, %rd5, %rd84;
	ld.global.f64 	%fd85, [%rd85];
	mul.wide.s32 	%rd86, %r192, 8;
	add.s64 	%rd87, %rd14, %rd86;
	ld.global.f64 	%fd86, [%rd87];
	add.f64 	%fd87, %fd85, %fd86;
	ld.global.f64 	%fd88, [%rd79+16];
	fma.rn.f64 	%fd89, %fd87, %fd88, %fd84;
	ld.global.u32 	%r194, [%rd73+12];
	sub.s32 	%r195, %r223, %r194;
	mul.wide.s32 	%rd88, %r195, 8;
	add.s64 	%rd89, %rd5, %rd88;
	ld.global.f64 	%fd90, [%rd89];
	mul.wide.s32 	%rd90, %r194, 8;
	add.s64 	%rd91, %rd14, %rd90;
	ld.global.f64 	%fd91, [%rd91];
	add.f64 	%fd92, %fd90, %fd91;
	ld.global.f64 	%fd93, [%rd79+24];
	fma.rn.f64 	%fd119, %fd92, %fd93, %fd89;
	add.s32 	%r209, %r209, 4;
$L__BB0_22:
	setp.eq.s32 	%p15, %r5, 0;
	@%p15 bra 	$L__BB0_27;
	setp.eq.s32 	%p16, %r5, 1;
	@%p16 bra 	$L__BB0_25;
	mul.wide.u32 	%rd92, %r209, 4;
	add.s64 	%rd93, %rd2, %rd92;
	ld.global.u32 	%r196, [%rd93];
	sub.s32 	%r197, %r223, %r196;
	mul.wide.s32 	%rd94, %r197, 8;
	add.s64 	%rd95, %rd5, %rd94;
	ld.global.f64 	%fd95, [%rd95];
	mul.wide.s32 	%rd96, %r196, 8;
	add.s64 	%rd97, %rd14, %rd96;
	ld.global.f64 	%fd96, [%rd97];
	add.f64 	%fd97, %fd95, %fd96;
	mul.wide.u32 	%rd98, %r209, 8;
	add.s64 	%rd99, %rd4, %rd98;
	ld.global.f64 	%fd98, [%rd99];
	fma.rn.f64 	%fd99, %fd97, %fd98, %fd119;
	ld.global.u32 	%r198, [%rd93+4];
	sub.s32 	%r199, %r223, %r198;
	mul.wide.s32 	%rd100, %r199, 8;
	add.s64 	%rd101, %rd5, %rd100;
	ld.global.f64 	%fd100, [%rd101];
	mul.wide.s32 	%rd102, %r198, 8;
	add.s64 	%rd103, %rd14, %rd102;
	ld.global.f64 	%fd101, [%rd103];
	add.f64 	%fd102, %fd100, %fd101;
	ld.global.f64 	%fd103, [%rd99+8];
	fma.rn.f64 	%fd119, %fd102, %fd103, %fd99;
	add.s32 	%r209, %r209, 2;
$L__BB0_25:
	setp.eq.s32 	%p17, %r7, 0;
	@%p17 bra 	$L__BB0_27;
	mul.wide.u32 	%rd104, %r209, 4;
	add.s64 	%rd105, %rd2, %rd104;
	ld.global.u32 	%r200, [%rd105];
	sub.s32 	%r201, %r223, %r200;
	mul.wide.s32 	%rd106, %r201, 8;
	add.s64 	%rd107, %rd5, %rd106;
	ld.global.f64 	%fd104, [%rd107];
	mul.wide.s32 	%rd108, %r200, 8;
	add.s64 	%rd109, %rd14, %rd108;
	ld.global.f64 	%fd105, [%rd109];
	add.f64 	%fd106, %fd104, %fd105;
	mul.wide.u32 	%rd110, %r209, 8;
	add.s64 	%rd111, %rd4, %rd110;
	ld.global.f64 	%fd107, [%rd111];
	fma.rn.f64 	%fd119, %fd106, %fd107, %fd119;
$L__BB0_27:
	mul.wide.s32 	%rd112, %r223, 8;
	add.s64 	%rd113, %rd3, %rd112;
	st.global.f64 	[%rd113], %fd119;
	sub.f64 	%fd108, %fd17, %fd119;
	add.f64 	%fd109, %fd17, %fd119;
	fma.rn.f64 	%fd122, %fd108, %fd108, %fd122;
	fma.rn.f64 	%fd123, %fd109, %fd109, %fd123;
	add.s32 	%r203, %r203, %r3;
	ld.global.u32 	%r202, [%rd6];
	setp.lt.s32 	%p18, %r203, %r202;
	@%p18 bra 	$L__BB0_5;
$L__BB0_28:
	ld.param.u64 	%rd119, [LaplaceSolver_param_14];
	cvta.to.global.u64 	%rd114, %rd15;
	cvta.to.global.u64 	%rd115, %rd119;
	mul.wide.u32 	%rd116, %r2, 8;
	add.s64 	%rd117, %rd114, %rd116;
	st.global.f64 	[%rd117], %fd122;
	add.s64 	%rd118, %rd115, %rd116;
	st.global.f64 	[%rd118], %fd123;
	ret;

}
	// .globl	LaplaceSolverWithRelax
.visible .entry LaplaceSolverWithRelax(
	.param .u64 .ptr .align 1 LaplaceSolverWithRelax_param_0,
	.param .u32 LaplaceSolverWithRelax_param_1,
	.param .u64 .ptr .align 1 LaplaceSolverWithRelax_param_2,
	.param .u32 LaplaceSolverWithRelax_param_3,
	.param .u64 .ptr .align 1 LaplaceSolverWithRelax_param_4,
	.param .u32 LaplaceSolverWithRelax_param_5,
	.param .u64 .ptr .align 1 LaplaceSolverWithRelax_param_6,
	.param .u32 LaplaceSolverWithRelax_param_7,
	.param .u64 .ptr .align 1 LaplaceSolverWithRelax_param_8,
	.param .u32 LaplaceSolverWithRelax_param_9,
	.param .u64 .ptr .align 1 LaplaceSolverWithRelax_param_10,
	.param .u32 LaplaceSolverWithRelax_param_11,
	.param .u64 .ptr .align 1 LaplaceSolverWithRelax_param_12,
	.param .u32 LaplaceSolverWithRelax_param_13,
	.param .u32 LaplaceSolverWithRelax_param_14
)
{
	.reg .pred 	%p<21>;
	.reg .b32 	%r<272>;
	.reg .b64 	%rd<117>;
	.reg .b64 	%fd<131>;

	ld.param.u64 	%rd16, [LaplaceSolverWithRelax_param_0];
	ld.param.u64 	%rd17, [LaplaceSolverWithRelax_param_2];
	ld.param.u32 	%r66, [LaplaceSolverWithRelax_param_3];
	ld.param.u64 	%rd18, [LaplaceSolverWithRelax_param_4];
	ld.param.u64 	%rd19, [LaplaceSolverWithRelax_param_6];
	ld.param.u64 	%rd20, [LaplaceSolverWithRelax_param_8];
	ld.param.u64 	%rd21, [LaplaceSolverWithRelax_param_10];
	ld.param.u64 	%rd22, [LaplaceSolverWithRelax_param_12];
	ld.param.u32 	%r67, [LaplaceSolverWithRelax_param_14];
	cvta.to.global.u64 	%rd1, %rd17;
	cvta.to.global.u64 	%rd2, %rd18;
	cvta.to.global.u64 	%rd3, %rd20;
	cvta.to.global.u64 	%rd4, %rd16;
	cvta.to.global.u64 	%rd23, %rd19;
	cvta.to.global.u64 	%rd24, %rd22;
	cvta.to.global.u64 	%rd25, %rd21;
	mov.u32 	%r1, %ntid.x;
	mov.u32 	%r68, %ctaid.x;
	mov.u32 	%r69, %tid.x;
	mad.lo.s32 	%r239, %r1, %r68, %r69;
	mul.wide.u32 	%rd26, %r239, 8;
	add.s64 	%rd5, %rd25, %rd26;
	ld.global.f64 	%fd116, [%rd5];
	add.s64 	%rd6, %rd24, %rd26;
	ld.global.f64 	%fd117, [%rd6];
	mul.wide.s32 	%rd27, %r66, 4;
	add.s64 	%rd7, %rd23, %rd27;
	ld.global.u32 	%r265, [%rd7];
	setp.ge.s32 	%p1, %r239, %r265;
	@%p1 bra 	$L__BB1_31;
	setp.gt.s32 	%p2, %r66, 0;
	mul.wide.s32 	%rd28, %r66, 8;
	add.s64 	%rd8, %rd3, %rd28;
	mov.u32 	%r70, %nctaid.x;
	mul.lo.s32 	%r4, %r1, %r70;
	@%p2 bra 	$L__BB1_2;
	bra.uni 	$L__BB1_28;
$L__BB1_2:
	and.b32  	%r5, %r66, 7;
	add.s32 	%r6, %r5, -1;
	and.b32  	%r7, %r66, 3;
	and.b32  	%r8, %r66, 2147483640;
	and.b32  	%r9, %r66, 1;
	neg.s32 	%r10, %r8;
$L__BB1_3:
	setp.lt.u32 	%p5, %r66, 8;
	mov.b32 	%r253, 0;
	mov.u32 	%r246, %r239;
	mov.u32 	%r262, %r253;
	mov.u32 	%r263, %r253;
	@%p5 bra 	$L__BB1_6;
	add.s64 	%rd116, %rd1, 16;
	add.s64 	%rd115, %rd2, 16;
	mov.b32 	%r262, 0;
	mov.u32 	%r240, %r10;
	mov.u32 	%r246, %r239;
	mov.u32 	%r263, %r262;
$L__BB1_5:
	.pragma "nounroll";
	ld.global.u32 	%r74, [%rd116+-16];
	add.s32 	%r75, %r74, -2;
	div.s32 	%r76, %r246, %r75;
	mul.lo.s32 	%r77, %r76, %r75;
	sub.s32 	%r78, %r246, %r77;
	add.s32 	%r79, %r78, %r262;
	ld.global.u32 	%r80, [%rd116+-12];
	add.s32 	%r81, %r80, -2;
	div.s32 	%r82, %r76, %r81;
	mul.lo.s32 	%r83, %r82, %r81;
	sub.s32 	%r84, %r76, %r83;
	add.s32 	%r85, %r79, %r84;
	ld.global.u32 	%r86, [%rd115+-16];
	mad.lo.s32 	%r87, %r86, %r78, %r86;
	add.s32 	%r88, %r87, %r263;
	ld.global.u32 	%r89, [%rd116+-8];
	add.s32 	%r90, %r89, -2;
	div.s32 	%r91, %r82, %r90;
	mul.lo.s32 	%r92, %r91, %r90;
	sub.s32 	%r93, %r82, %r92;
	add.s32 	%r94, %r85, %r93;
	ld.global.u32 	%r95, [%rd116+-4];
	add.s32 	%r96, %r95, -2;
	div.s32 	%r97, %r91, %r96;
	mul.lo.s32 	%r98, %r97, %r96;
	sub.s32 	%r99, %r91, %r98;
	add.s32 	%r100, %r94, %r99;
	ld.global.u32 	%r101, [%rd115+-12];
	mad.lo.s32 	%r102, %r101, %r84, %r101;
	add.s32 	%r103, %r102, %r88;
	ld.global.u32 	%r104, [%rd116];
	add.s32 	%r105, %r104, -2;
	div.s32 	%r106, %r97, %r105;
	mul.lo.s32 	%r107, %r106, %r105;
	sub.s32 	%r108, %r97, %r107;
	add.s32 	%r109, %r100, %r108;
	ld.global.u32 	%r110, [%rd116+4];
	add.s32 	%r111, %r110, -2;
	div.s32 	%r112, %r106, %r111;
	mul.lo.s32 	%r113, %r112, %r111;
	sub.s32 	%r114, %r106, %r113;
	add.s32 	%r115, %r109, %r114;
	ld.global.u32 	%r116, [%rd115+-8];
	mad.lo.s32 	%r117, %r116, %r93, %r116;
	add.s32 	%r118, %r117, %r103;
	ld.global.u32 	%r119, [%rd116+8];
	add.s32 	%r120, %r119, -2;
	div.s32 	%r121, %r112, %r120;
	mul.lo.s32 	%r122, %r121, %r120;
	sub.s32 	%r123, %r112, %r122;
	add.s32 	%r124, %r115, %r123;
	ld.global.u32 	%r125, [%rd116+12];
	add.s32 	%r126, %r125, -2;
	div.s32 	%r246, %r121, %r126;
	mul.lo.s32 	%r127, %r246, %r126;
	sub.s32 	%r128, %r121, %r127;
	add.s32 	%r129, %r124, %r128;
	ld.global.u32 	%r130, [%rd115+-4];
	mad.lo.s32 	%r131, %r130, %r99, %r130;
	add.s32 	%r132, %r131, %r118;
	ld.global.u32 	%r133, [%rd115];
	mad.lo.s32 	%r134, %r133, %r108, %r133;
	add.s32 	%r135, %r134, %r132;
	ld.global.u32 	%r136, [%rd115+4];
	mad.lo.s32 	%r137, %r136, %r114, %r136;
	add.s32 	%r138, %r137, %r135;
	ld.global.u32 	%r139, [%rd115+8];
	mad.lo.s32 	%r140, %r139, %r123, %r139;
	add.s32 	%r141, %r140, %r138;
	add.s32 	%r262, %r129, 8;
	ld.global.u32 	%r142, [%rd115+12];
	mad.lo.s32 	%r143, %r142, %r128, %r142;
	add.s32 	%r263, %r143, %r141;
	add.s32 	%r240, %r240, 8;
	add.s64 	%rd116, %rd116, 32;
	add.s64 	%rd115, %rd115, 32;
	setp.ne.s32 	%p6, %r240, 0;
	mov.u32 	%r253, %r8;
	@%p6 bra 	$L__BB1_5;
$L__BB1_6:
	setp.eq.s32 	%p7, %r5, 0;
	@%p7 bra 	$L__BB1_14;
	setp.lt.u32 	%p8, %r6, 3;
	@%p8 bra 	$L__BB1_9;
	mul.wide.u32 	%rd29, %r253, 4;
	add.s64 	%rd30, %rd1, %rd29;
	ld.global.u32 	%r145, [%rd30];
	add.s32 	%r146, %r145, -2;
	div.s32 	%r147, %r246, %r146;
	mul.lo.s32 	%r148, %r147, %r146;
	sub.s32 	%r149, %r246, %r148;
	add.s32 	%r150, %r149, %r262;
	ld.global.u32 	%r151, [%rd30+4];
	add.s32 	%r152, %r151, -2;
	div.s32 	%r153, %r147, %r152;
	mul.lo.s32 	%r154, %r153, %r152;
	sub.s32 	%r155, %r147, %r154;
	add.s32 	%r156, %r150, %r155;
	add.s64 	%rd31, %rd2, %rd29;
	ld.global.u32 	%r157, [%rd31];
	mad.lo.s32 	%r158, %r157, %r149, %r157;
	add.s32 	%r159, %r158, %r263;
	ld.global.u32 	%r160, [%rd30+8];
	add.s32 	%r161, %r160, -2;
	div.s32 	%r162, %r153, %r161;
	mul.lo.s32 	%r163, %r162, %r161;
	sub.s32 	%r164, %r153, %r163;
	add.s32 	%r165, %r156, %r164;
	ld.global.u32 	%r166, [%rd30+12];
	add.s32 	%r167, %r166, -2;
	div.s32 	%r246, %r162, %r167;
	mul.lo.s32 	%r168, %r246, %r167;
	sub.s32 	%r169, %r162, %r168;
	add.s32 	%r170, %r165, %r169;
	ld.global.u32 	%r171, [%rd31+4];
	mad.lo.s32 	%r172, %r171, %r155, %r171;
	add.s32 	%r173, %r172, %r159;
	ld.global.u32 	%r174, [%rd31+8];
	mad.lo.s32 	%r175, %r174, %r164, %r174;
	add.s32 	%r176, %r175, %r173;
	add.s32 	%r262, %r170, 4;
	ld.global.u32 	%r177, [%rd31+12];
	mad.lo.s32 	%r178, %r177, %r169, %r177;
	add.s32 	%r263, %r178, %r176;
	add.s32 	%r253, %r253, 4;
$L__BB1_9:
	setp.eq.s32 	%p9, %r7, 0;
	@%p9 bra 	$L__BB1_14;
	setp.eq.s32 	%p10, %r7, 1;
	@%p10 bra 	$L__BB1_12;
	mul.wide.u32 	%rd32, %r253, 4;
	add.s64 	%rd33, %rd1, %rd32;
	ld.global.u32 	%r180, [%rd33];
	add.s32 	%r181, %r180, -2;
	div.s32 	%r182, %r246, %r181;
	mul.lo.s32 	%r183, %r182, %r181;
	sub.s32 	%r184, %r246, %r183;
	add.s32 	%r185, %r184, %r262;
	ld.global.u32 	%r186, [%rd33+4];
	add.s32 	%r187, %r186, -2;
	div.s32 	%r246, %r182, %r187;
	mul.lo.s32 	%r188, %r246, %r187;
	sub.s32 	%r189, %r182, %r188;
	add.s32 	%r190, %r185, %r189;
	add.s64 	%rd34, %rd2, %rd32;
	ld.global.u32 	%r191, [%rd34];
	mad.lo.s32 	%r192, %r191, %r184, %r191;
	add.s32 	%r193, %r192, %r263;
	add.s32 	%r262, %r190, 2;
	ld.global.u32 	%r194, [%rd34+4];
	mad.lo.s32 	%r195, %r194, %r189, %r194;
	add.s32 	%r263, %r195, %r193;
	add.s32 	%r253, %r253, 2;
$L__BB1_12:
	setp.eq.s32 	%p11, %r9, 0;
	@%p11 bra 	$L__BB1_14;
	mul.wide.u32 	%rd35, %r253, 4;
	add.s64 	%rd36, %rd1, %rd35;
	ld.global.u32 	%r196, [%rd36];
	add.s32 	%r197, %r196, -2;
	rem.s32 	%r198, %r246, %r197;
	add.s32 	%r199, %r198, %r262;
	add.s32 	%r262, %r199, 1;
	add.s64 	%rd37, %rd2, %rd35;
	ld.global.u32 	%r200, [%rd37];
	mad.lo.s32 	%r201, %r200, %r198, %r200;
	add.s32 	%r263, %r201, %r263;
$L__BB1_14:
	shr.u32 	%r202, %r262, 31;
	add.s32 	%r203, %r262, %r202;
	and.b32  	%r204, %r203, -2;
	sub.s32 	%r205, %r262, %r204;
	setp.ne.s32 	%p12, %r205, %r67;
	@%p12 bra 	$L__BB1_27;
	mul.wide.s32 	%rd38, %r263, 8;
	add.s64 	%rd15, %rd4, %rd38;
	ld.global.f64 	%fd5, [%rd15];
	ld.global.f64 	%fd37, [%rd8];
	mul.f64 	%fd124, %fd5, %fd37;
	mov.b32 	%r267, 0;
	@%p5 bra 	$L__BB1_18;
	mov.b32 	%r264, 0;
$L__BB1_17:
	.pragma "nounroll";
	mul.wide.u32 	%rd39, %r264, 4;
	add.s64 	%rd40, %rd2, %rd39;
	ld.global.u32 	%r208, [%rd40];
	sub.s32 	%r209, %r263, %r208;
	mul.wide.s32 	%rd41, %r209, 8;
	add.s64 	%rd42, %rd4, %rd41;
	ld.global.f64 	%fd38, [%rd42];
	mul.wide.s32 	%rd43, %r208, 8;
	add.s64 	%rd44, %rd15, %rd43;
	ld.global.f64 	%fd39, [%rd44];
	add.f64 	%fd40, %fd38, %fd39;
	mul.wide.u32 	%rd45, %r264, 8;
	add.s64 	%rd46, %rd3, %rd45;
	ld.global.f64 	%fd41, [%rd46];
	fma.rn.f64 	%fd42, %fd40, %fd41, %fd124;
	ld.global.u32 	%r210, [%rd40+4];
	sub.s32 	%r211, %r263, %r210;
	mul.wide.s32 	%rd47, %r211, 8;
	add.s64 	%rd48, %rd4, %rd47;
	ld.global.f64 	%fd43, [%rd48];
	mul.wide.s32 	%rd49, %r210, 8;
	add.s64 	%rd50, %rd15, %rd49;
	ld.global.f64 	%fd44, [%rd50];
	add.f64 	%fd45, %fd43, %fd44;
	ld.global.f64 	%fd46, [%rd46+8];
	fma.rn.f64 	%fd47, %fd45, %fd46, %fd42;
	ld.global.u32 	%r212, [%rd40+8];
	sub.s32 	%r213, %r263, %r212;
	mul.wide.s32 	%rd51, %r213, 8;
	add.s64 	%rd52, %rd4, %rd51;
	ld.global.f64 	%fd48, [%rd52];
	mul.wide.s32 	%rd53, %r212, 8;
	add.s64 	%rd54, %rd15, %rd53;
	ld.global.f64 	%fd49, [%rd54];
	add.f64 	%fd50, %fd48, %fd49;
	ld.global.f64 	%fd51, [%rd46+16];
	fma.rn.f64 	%fd52, %fd50, %fd51, %fd47;
	ld.global.u32 	%r214, [%rd40+12];
	sub.s32 	%r215, %r263, %r214;
	mul.wide.s32 	%rd55, %r215, 8;
	add.s64 	%rd56, %rd4, %rd55;
	ld.global.f64 	%fd53, [%rd56];
	mul.wide.s32 	%rd57, %r214, 8;
	add.s64 	%rd58, %rd15, %rd57;
	ld.global.f64 	%fd54, [%rd58];
	add.f64 	%fd55, %fd53, %fd54;
	ld.global.f64 	%fd56, [%rd46+24];
	fma.rn.f64 	%fd57, %fd55, %fd56, %fd52;
	ld.global.u32 	%r216, [%rd40+16];
	sub.s32 	%r217, %r263, %r216;
	mul.wide.s32 	%rd59, %r217, 8;
	add.s64 	%rd60, %rd4, %rd59;
	ld.global.f64 	%fd58, [%rd60];
	mul.wide.s32 	%rd61, %r216, 8;
	add.s64 	%rd62, %rd15, %rd61;
	ld.global.f64 	%fd59, [%rd62];
	add.f64 	%fd60, %fd58, %fd59;
	ld.global.f64 	%fd61, [%rd46+32];
	fma.rn.f64 	%fd62, %fd60, %fd61, %fd57;
	ld.global.u32 	%r218, [%rd40+20];
	sub.s32 	%r219, %r263, %r218;
	mul.wide.s32 	%rd63, %r219, 8;
	add.s64 	%rd64, %rd4, %rd63;
	ld.global.f64 	%fd63, [%rd64];
	mul.wide.s32 	%rd65, %r218, 8;
	add.s64 	%rd66, %rd15, %rd65;
	ld.global.f64 	%fd64, [%rd66];
	add.f64 	%fd65, %fd63, %fd64;
	ld.global.f64 	%fd66, [%rd46+40];
	fma.rn.f64 	%fd67, %fd65, %fd66, %fd62;
	ld.global.u32 	%r220, [%rd40+24];
	sub.s32 	%r221, %r263, %r220;
	mul.wide.s32 	%rd67, %r221, 8;
	add.s64 	%rd68, %rd4, %rd67;
	ld.global.f64 	%fd68, [%rd68];
	mul.wide.s32 	%rd69, %r220, 8;
	add.s64 	%rd70, %rd15, %rd69;
	ld.global.f64 	%fd69, [%rd70];
	add.f64 	%fd70, %fd68, %fd69;
	ld.global.f64 	%fd71, [%rd46+48];
	fma.rn.f64 	%fd72, %fd70, %fd71, %fd67;
	ld.global.u32 	%r222, [%rd40+28];
	sub.s32 	%r223, %r263, %r222;
	mul.wide.s32 	%rd71, %r223, 8;
	add.s64 	%rd72, %rd4, %rd71;
	ld.global.f64 	%fd73, [%rd72];
	mul.wide.s32 	%rd73, %r222, 8;
	add.s64 	%rd74, %rd15, %rd73;
	ld.global.f64 	%fd74, [%rd74];
	add.f64 	%fd75, %fd73, %fd74;
	ld.global.f64 	%fd76, [%rd46+56];
	fma.rn.f64 	%fd124, %fd75, %fd76, %fd72;
	add.s32 	%r264, %r264, 8;
	setp.eq.s32 	%p14, %r264, %r8;
	mov.u32 	%r267, %r8;
	@%p14 bra 	$L__BB1_18;
	bra.uni 	$L__BB1_17;
$L__BB1_18:
	@%p7 bra 	$L__BB1_26;
	setp.lt.u32 	%p16, %r6, 3;
	@%p16 bra 	$L__BB1_21;
	mul.wide.u32 	%rd75, %r267, 4;
	add.s64 	%rd76, %rd2, %rd75;
	ld.global.u32 	%r224, [%rd76];
	sub.s32 	%r225, %r263, %r224;
	mul.wide.s32 	%rd77, %r225, 8;
	add.s64 	%rd78, %rd4, %rd77;
	ld.global.f64 	%fd78, [%rd78];
	mul.wide.s32 	%rd79, %r224, 8;
	add.s64 	%rd80, %rd15, %rd79;
	ld.global.f64 	%fd79, [%rd80];
	add.f64 	%fd80, %fd78, %fd79;
	mul.wide.u32 	%rd81, %r267, 8;
	add.s64 	%rd82, %rd3, %rd81;
	ld.global.f64 	%fd81, [%rd82];
	fma.rn.f64 	%fd82, %fd80, %fd81, %fd124;
	ld.global.u32 	%r226, [%rd76+4];
	sub.s32 	%r227, %r263, %r226;
	mul.wide.s32 	%rd83, %r227, 8;
	add.s64 	%rd84, %rd4, %rd83;
	ld.global.f64 	%fd83, [%rd84];
	mul.wide.s32 	%rd85, %r226, 8;
	add.s64 	%rd86, %rd15, %rd85;
	ld.global.f64 	%fd84, [%rd86];
	add.f64 	%fd85, %fd83, %fd84;
	ld.global.f64 	%fd86, [%rd82+8];
	fma.rn.f64 	%fd87, %fd85, %fd86, %fd82;
	ld.global.u32 	%r228, [%rd76+8];
	sub.s32 	%r229, %r263, %r228;
	mul.wide.s32 	%rd87, %r229, 8;
	add.s64 	%rd88, %rd4, %rd87;
	ld.global.f64 	%fd88, [%rd88];
	mul.wide.s32 	%rd89, %r228, 8;
	add.s64 	%rd90, %rd15, %rd89;
	ld.global.f64 	%fd89, [%rd90];
	add.f64 	%fd90, %fd88, %fd89;
	ld.global.f64 	%fd91, [%rd82+16];
	fma.rn.f64 	%fd92, %fd90, %fd91, %fd87;
	ld.global.u32 	%r230, [%rd76+12];
	sub.s32 	%r231, %r263, %r230;
	mul.wide.s32 	%rd91, %r231, 8;
	add.s64 	%rd92, %rd4, %rd91;
	ld.global.f64 	%fd93, [%rd92];
	mul.wide.s32 	%rd93, %r230, 8;
	add.s64 	%rd94, %rd15, %rd93;
	ld.global.f64 	%fd94, [%rd94];
	add.f64 	%fd95, %fd93, %fd94;
	ld.global.f64 	%fd96, [%rd82+24];
	fma.rn.f64 	%fd124, %fd95, %fd96, %fd92;
	add.s32 	%r267, %r267, 4;
$L__BB1_21:
	setp.eq.s32 	%p17, %r7, 0;
	@%p17 bra 	$L__BB1_26;
	setp.eq.s32 	%p18, %r7, 1;
	@%p18 bra 	$L__BB1_24;
	mul.wide.u32 	%rd95, %r267, 4;
	add.s64 	%rd96, %rd2, %rd95;
	ld.global.u32 	%r232, [%rd96];
	sub.s32 	%r233, %r263, %r232;
	mul.wide.s32 	%rd97, %r233, 8;
	add.s64 	%rd98, %rd4, %rd97;
	ld.global.f64 	%fd98, [%rd98];
	mul.wide.s32 	%rd99, %r232, 8;
	add.s64 	%rd100, %rd15, %rd99;
	ld.global.f64 	%fd99, [%rd100];
	add.f64 	%fd100, %fd98, %fd99;
	mul.wide.u32 	%rd101, %r267, 8;
	add.s64 	%rd102, %rd3, %rd101;
	ld.global.f64 	%fd101, [%rd102];
	fma.rn.f64 	%fd102, %fd100, %fd101, %fd124;
	ld.global.u32 	%r234, [%rd96+4];
	sub.s32 	%r235, %r263, %r234;
	mul.wide.s32 	%rd103, %r235, 8;
	add.s64 	%rd104, %rd4, %rd103;
	ld.global.f64 	%fd103, [%rd104];
	mul.wide.s32 	%rd105, %r234, 8;
	add.s64 	%rd106, %rd15, %rd105;
	ld.global.f64 	%fd104, [%rd106];
	add.f64 	%fd105, %fd103, %fd104;
	ld.global.f64 	%fd106, [%rd102+8];
	fma.rn.f64 	%fd124, %fd105, %fd106, %fd102;
	add.s32 	%r267, %r267, 2;
$L__BB1_24:
	setp.eq.s32 	%p19, %r9, 0;
	@%p19 bra 	$L__BB1_26;
	mul.wide.u32 	%rd107, %r267, 4;
	add.s64 	%rd108, %rd2, %rd107;
	ld.global.u32 	%r236, [%rd108];
	sub.s32 	%r237, %r263, %r236;
	mul.wide.s32 	%rd109, %r237, 8;
	add.s64 	%rd110, %rd4, %rd109;
	ld.global.f64 	%fd107, [%rd110];
	mul.wide.s32 	%rd111, %r236, 8;
	add.s64 	%rd112, %rd15, %rd111;
	ld.global.f64 	%fd108, [%rd112];
	add.f64 	%fd109, %fd107, %fd108;
	mul.wide.u32 	%rd113, %r267, 8;
	add.s64 	%rd114, %rd3, %rd113;
	ld.global.f64 	%fd110, [%rd114];
	fma.rn.f64 	%fd124, %fd109, %fd110, %fd124;
$L__BB1_26:
	st.global.f64 	[%rd15], %fd124;
	sub.f64 	%fd111, %fd5, %fd124;
	add.f64 	%fd112, %fd5, %fd124;
	fma.rn.f64 	%fd116, %fd111, %fd111, %fd116;
	fma.rn.f64 	%fd117, %fd112, %fd112, %fd117;
	ld.global.u32 	%r265, [%rd7];
$L__BB1_27:
	add.s32 	%r239, %r239, %r4;
	setp.lt.s32 	%p20, %r239, %r265;
	@%p20 bra 	$L__BB1_3;
	bra.uni 	$L__BB1_31;
$L__BB1_28:
	setp.ne.s32 	%p3, %r67, 0;
	@%p3 bra 	$L__BB1_30;
	ld.global.f64 	%fd31, [%rd4];
	ld.global.f64 	%fd32, [%rd8];
	mul.f64 	%fd33, %fd31, %fd32;
	st.global.f64 	[%rd4], %fd33;
	sub.f64 	%fd34, %fd31, %fd33;
	add.f64 	%fd35, %fd31, %fd33;
	fma.rn.f64 	%fd116, %fd34, %fd34, %fd116;
	fma.rn.f64 	%fd117, %fd35, %fd35, %fd117;
	ld.global.u32 	%r265, [%rd7];
$L__BB1_30:
	add.s32 	%r239, %r239, %r4;
	setp.lt.s32 	%p4, %r239, %r265;
	@%p4 bra 	$L__BB1_28;
$L__BB1_31:
	st.global.f64 	[%rd5], %fd116;
	st.global.f64 	[%rd6], %fd117;
	ret;

}
	// .globl	Copy
.visible .entry Copy(
	.param .u64 .ptr .align 1 Copy_param_0,
	.param .u32 Copy_param_1,
	.param .u64 .ptr .align 1 Copy_param_2,
	.param .u32 Copy_param_3
)
{
	.reg .pred 	%p<3>;
	.reg .b32 	%r<11>;
	.reg .b64 	%rd<8>;
	.reg .b64 	%fd<2>;

	ld.param.u64 	%rd3, [Copy_param_0];
	ld.param.u32 	%r6, [Copy_param_1];
	ld.param.u64 	%rd4, [Copy_param_2];
	mov.u32 	%r1, %ntid.x;
	mov.u32 	%r7, %ctaid.x;
	mov.u32 	%r8, %tid.x;
	mad.lo.s32 	%r10, %r1, %r7, %r8;
	setp.ge.s32 	%p1, %r10, %r6;
	@%p1 bra 	$L__BB2_3;
	mov.u32 	%r9, %nctaid.x;
	mul.lo.s32 	%r3, %r1, %r9;
	cvta.to.global.u64 	%rd1, %rd3;
	cvta.to.global.u64 	%rd2, %rd4;
$L__BB2_2:
	mul.wide.s32 	%rd5, %r10, 8;
	add.s64 	%rd6, %rd1, %rd5;
	ld.global.f64 	%fd1, [%rd6];
	add.s64 	%rd7, %rd2, %rd5;
	st.global.f64 	[%rd7], %fd1;
	add.s32 	%r10, %r10, %r3;
	setp.lt.s32 	%p2, %r10, %r6;
	@%p2 bra 	$L__BB2_2;
$L__BB2_3:
	ret;

}
	// .globl	Clear
.visible .entry Clear(
	.param .u64 .ptr .align 1 Clear_param_0,
	.param .u32 Clear_param_1
)
{
	.reg .pred 	%p<3>;
	.reg .b32 	%r<11>;
	.reg .b64 	%rd<6>;

	ld.param.u64 	%rd2, [Clear_param_0];
	ld.param.u32 	%r6, [Clear_param_1];
	mov.u32 	%r1, %ntid.x;
	mov.u32 	%r7, %ctaid.x;
	mov.u32 	%r8, %tid.x;
	mad.lo.s32 	%r10, %r1, %r7, %r8;
	setp.ge.s32 	%p1, %r10, %r6;
	@%p1 bra 	$L__BB3_3;
	mov.u32 	%r9, %nctaid.x;
	mul.lo.s32 	%r3, %r1, %r9;
	cvta.to.global.u64 	%rd1, %rd2;
$L__BB3_2:
	mul.wide.s32 	%rd3, %r10, 8;
	add.s64 	%rd4, %rd1, %rd3;
	mov.b64 	%rd5, 0;
	st.global.u64 	[%rd4], %rd5;
	add.s32 	%r10, %r10, %r3;
	setp.lt.s32 	%p2, %r10, %r6;
	@%p2 bra 	$L__BB3_2;
$L__BB3_3:
	ret;

}
	// .globl	Square
.visible .entry Square(
	.param .u64 .ptr .align 1 Square_param_0,
	.param .u32 Square_param_1,
	.param .u64 .ptr .align 1 Square_param_2,
	.param .u32 Square_param_3,
	.param .u64 .ptr .align 1 Square_param_4,
	.param .u32 Square_param_5
)
{
	.reg .pred 	%p<3>;
	.reg .b32 	%r<11>;
	.reg .b64 	%rd<8>;
	.reg .b64 	%fd<3>;

	ld.param.u32 	%r6, [Square_param_1];
	ld.param.u64 	%rd3, [Square_param_2];
	ld.param.u64 	%rd4, [Square_param_4];
	mov.u32 	%r1, %ntid.x;
	mov.u32 	%r7, %ctaid.x;
	mov.u32 	%r8, %tid.x;
	mad.lo.s32 	%r10, %r1, %r7, %r8;
	setp.ge.s32 	%p1, %r10, %r6;
	@%p1 bra 	$L__BB4_3;
	mov.u32 	%r9, %nctaid.x;
	mul.lo.s32 	%r3, %r1, %r9;
	cvta.to.global.u64 	%rd1, %rd3;
	cvta.to.global.u64 	%rd2, %rd4;
$L__BB4_2:
	mul.wide.s32 	%rd5, %r10, 8;
	add.s64 	%rd6, %rd1, %rd5;
	ld.global.f64 	%fd1, [%rd6];
	mul.f64 	%fd2, %fd1, %fd1;
	add.s64 	%rd7, %rd2, %rd5;
	st.global.f64 	[%rd7], %fd2;
	add.s32 	%r10, %r10, %r3;
	setp.lt.s32 	%p2, %r10, %r6;
	@%p2 bra 	$L__BB4_2;
$L__BB4_3:
	ret;

}
	// .globl	Delta
.visible .entry Delta(
	.param .u64 .ptr .align 1 Delta_param_0,
	.param .u32 Delta_param_1,
	.param .u64 .ptr .align 1 Delta_param_2,
	.param .u32 Delta_param_3,
	.param .u64 .ptr .align 1 Delta_param_4,
	.param .u32 Delta_param_5
)
{
	.reg .pred 	%p<3>;
	.reg .b32 	%r<11>;
	.reg .b64 	%rd<11>;
	.reg .b64 	%fd<6>;

	ld.param.u64 	%rd4, [Delta_param_0];
	ld.param.u32 	%r6, [Delta_param_1];
	ld.param.u64 	%rd5, [Delta_param_2];
	ld.param.u64 	%rd6, [Delta_param_4];
	mov.u32 	%r1, %ntid.x;
	mov.u32 	%r7, %ctaid.x;
	mov.u32 	%r8, %tid.x;
	mad.lo.s32 	%r10, %r1, %r7, %r8;
	setp.ge.s32 	%p1, %r10, %r6;
	@%p1 bra 	$L__BB5_3;
	mov.u32 	%r9, %nctaid.x;
	mul.lo.s32 	%r3, %r1, %r9;
	cvta.to.global.u64 	%rd1, %rd5;
	cvta.to.global.u64 	%rd2, %rd4;
	cvta.to.global.u64 	%rd3, %rd6;
$L__BB5_2:
	mul.wide.s32 	%rd7, %r10, 8;
	add.s64 	%rd8, %rd1, %rd7;
	ld.global.f64 	%fd1, [%rd8];
	add.s64 	%rd9, %rd2, %rd7;
	ld.global.f64 	%fd2, [%rd9];
	sub.f64 	%fd3, %fd2, %fd1;
	mul.f64 	%fd4, %fd1, %fd3;
	mul.f64 	%fd5, %fd4, %fd4;
	add.s64 	%rd10, %rd3, %rd7;
	st.global.f64 	[%rd10], %fd5;
	add.s32 	%r10, %r10, %r3;
	setp.lt.s32 	%p2, %r10, %r6;
	@%p2 bra 	$L__BB5_2;
$L__BB5_3:
	ret;

}
	// .globl	Max
.visible .entry Max(
	.param .u64 .ptr .align 1 Max_param_0,
	.param .u32 Max_param_1,
	.param .u64 .ptr .align 1 Max_param_2,
	.param .u32 Max_param_3
)
{
	.reg .pred 	%p<6>;
	.reg .b32 	%r<20>;
	.reg .b64 	%rd<10>;
	.reg .b64 	%fd<7>;

	ld.param.u64 	%rd4, [Max_param_0];
	ld.param.u32 	%r10, [Max_param_1];
	ld.param.u64 	%rd5, [Max_param_2];
	ld.param.u32 	%r11, [Max_param_3];
	mov.u32 	%r1, %ntid.x;
	mov.u32 	%r12, %ctaid.x;
	mov.u32 	%r13, %tid.x;
	mad.lo.s32 	%r17, %r1, %r12, %r13;
	setp.ge.s32 	%p1, %r17, %r11;
	@%p1 bra 	$L__BB6_8;
	mov.u32 	%r14, %nctaid.x;
	mul.lo.s32 	%r3, %r1, %r14;
	cvta.to.global.u64 	%rd1, %rd5;
	cvta.to.global.u64 	%rd2, %rd4;
$L__BB6_2:
	mul.wide.s32 	%rd6, %r17, 8;
	add.s64 	%rd3, %rd1, %rd6;
	mov.b64 	%rd7, 0;
	st.global.u64 	[%rd3], %rd7;
	setp.ge.s32 	%p2, %r17, %r10;
	@%p2 bra 	$L__BB6_7;
	mov.b32 	%r19, 0;
	mov.f64 	%fd6, 0d0000000000000000;
	mov.u32 	%r18, %r17;
$L__BB6_4:
	mul.wide.s32 	%rd8, %r18, 8;
	add.s64 	%rd9, %rd2, %rd8;
	ld.global.f64 	%fd2, [%rd9];
	setp.leu.f64 	%p3, %fd2, %fd6;
	@%p3 bra 	$L__BB6_6;
	st.global.f64 	[%rd3], %fd2;
	mov.f64 	%fd6, %fd2;
$L__BB6_6:
	add.s32 	%r7, %r19, 1;
	mad.lo.s32 	%r16, %r11, %r19, %r11;
	add.s32 	%r18, %r16, %r17;
	setp.lt.s32 	%p4, %r18, %r10;
	mov.u32 	%r19, %r7;
	@%p4 bra 	$L__BB6_4;
$L__BB6_7:
	add.s32 	%r17, %r17, %r3;
	setp.lt.s32 	%p5, %r17, %r11;
	@%p5 bra 	$L__BB6_2;
$L__BB6_8:
	ret;

}
	// .globl	Sum
.visible .entry Sum(
	.param .u64 .ptr .align 1 Sum_param_0,
	.param .u32 Sum_param_1,
	.param .u64 .ptr .align 1 Sum_param_2,
	.param .u32 Sum_param_3
)
{
	.reg .pred 	%p<5>;
	.reg .b32 	%r<15>;
	.reg .b64 	%rd<10>;
	.reg .b64 	%fd<6>;

	ld.param.u64 	%rd4, [Sum_param_0];
	ld.param.u32 	%r8, [Sum_param_1];
	ld.param.u64 	%rd5, [Sum_param_2];
	ld.param.u32 	%r9, [Sum_param_3];
	mov.u32 	%r1, %ntid.x;
	mov.u32 	%r10, %ctaid.x;
	mov.u32 	%r11, %tid.x;
	mad.lo.s32 	%r13, %r1, %r10, %r11;
	setp.ge.s32 	%p1, %r13, %r9;
	@%p1 bra 	$L__BB7_6;
	mov.u32 	%r12, %nctaid.x;
	mul.lo.s32 	%r3, %r1, %r12;
	cvta.to.global.u64 	%rd1, %rd5;
	cvta.to.global.u64 	%rd2, %rd4;
$L__BB7_2:
	mul.wide.s32 	%rd6, %r13, 8;
	add.s64 	%rd3, %rd1, %rd6;
	mov.b64 	%rd7, 0;
	st.global.u64 	[%rd3], %rd7;
	setp.ge.s32 	%p2, %r13, %r8;
	@%p2 bra 	$L__BB7_5;
	mov.f64 	%fd5, 0d0000000000000000;
	mov.u32 	%r14, %r13;
$L__BB7_4:
	mul.wide.s32 	%rd8, %r14, 8;
	add.s64 	%rd9, %rd2, %rd8;
	ld.global.f64 	%fd4, [%rd9];
	add.f64 	%fd5, %fd4, %fd5;
	st.global.f64 	[%rd3], %fd5;
	add.s32 	%r14, %r14, %r9;
	setp.lt.s32 	%p3, %r14, %r8;
	@%p3 bra 	$L__BB7_4;
$L__BB7_5:
	add.s32 	%r13, %r13, %r3;
	setp.lt.s32 	%p4, %r13, %r9;
	@%p4 bra 	$L__BB7_2;
$L__BB7_6:
	ret;

}


// ===== COMPILED SASS (sm_100) =====

	.target	sm_100

	.elftype	@"ET_EXEC"


//--------------------- .note.nv.tkinfo           --------------------------
	.section	.note.nv.tkinfo,"",@"SHT_NOTE"
	.sectionflags	@"SHF_NOTE_NV_TKINFO"
	.tkinfo
        /*0018*/ 	.word	0x00000002
        /*0030*/ 	.string	""
        /*0030*/ 	.string	"ptxas"
        /*0030*/ 	.string	"Cuda compilation tools, release 13.0, V13.0.88"
        /*0030*/ 	.string	"Build cuda_13.0.r13.0/compiler.36424714_0"
        /*0030*/ 	.string	"-arch sm_100 -m 64 "



//--------------------- .note.nv.cuinfo           --------------------------
	.section	.note.nv.cuinfo,"",@"SHT_NOTE"
	.sectionflags	@"SHF_NOTE_NV_CUINFO"
        /*0018*/ 	.short	0x0002
        /*001a*/ 	.short	0x0064
        /*001c*/ 	.short	0x0082
	.zero		2


//--------------------- .nv.info                  --------------------------
	.section	.nv.info,"",@"SHT_CUDA_INFO"
	.align	4


	//----- nvinfo : EIATTR_REGCOUNT
	.align		4
        /*0000*/ 	.byte	0x04, 0x2f
        /*0002*/ 	.short	(.L_9 - .L_8)
	.align		4
.L_8:
        /*0004*/ 	.word	index@(LaplaceSolver)
        /*0008*/ 	.word	0x00000028


	//----- nvinfo : EIATTR_FRAME_SIZE
	.align		4
.L_9:
        /*000c*/ 	.byte	0x04, 0x11
        /*000e*/ 	.short	(.L_11 - .L_10)
	.align		4
.L_10:
        /*0010*/ 	.word	index@(LaplaceSolver)
        /*0014*/ 	.word	0x00000000


	//----- nvinfo : EIATTR_REGCOUNT
	.align		4
.L_11:
        /*0018*/ 	.byte	0x04, 0x2f
        /*001a*/ 	.short	(.L_13 - .L_12)
	.align		4
.L_12:
        /*001c*/ 	.word	index@(LaplaceSolverWithRelax)
        /*0020*/ 	.word	0x00000028


	//----- nvinfo : EIATTR_FRAME_SIZE
	.align		4
.L_13:
        /*0024*/ 	.byte	0x04, 0x11
        /*0026*/ 	.short	(.L_15 - .L_14)
	.align		4
.L_14:
        /*0028*/ 	.word	index@(LaplaceSolverWithRelax)
        /*002c*/ 	.word	0x00000000


	//----- nvinfo : EIATTR_REGCOUNT
	.align		4
.L_15:
        /*0030*/ 	.byte	0x04, 0x2f
        /*0032*/ 	.short	(.L_17 - .L_16)
	.align		4
.L_16:
        /*0034*/ 	.word	index@(Copy)
        /*0038*/ 	.word	0x0000000c


	//----- nvinfo : EIATTR_FRAME_SIZE
	.align		4
.L_17:
        /*003c*/ 	.byte	0x04, 0x11
        /*003e*/ 	.short	(.L_19 - .L_18)
	.align		4
.L_18:
        /*0040*/ 	.word	index@(Copy)
        /*0044*/ 	.word	0x00000000


	//----- nvinfo : EIATTR_REGCOUNT
	.align		4
.L_19:
        /*0048*/ 	.byte	0x04, 0x2f
        /*004a*/ 	.short	(.L_21 - .L_20)
	.align		4
.L_20:
        /*004c*/ 	.word	index@(Clear)
        /*0050*/ 	.word	0x00000008


	//----- nvinfo : EIATTR_FRAME_SIZE
	.align		4
.L_21:
        /*0054*/ 	.byte	0x04, 0x11
        /*0056*/ 	.short	(.L_23 - .L_22)
	.align		4
.L_22:
        /*0058*/ 	.word	index@(Clear)
        /*005c*/ 	.word	0x00000000


	//----- nvinfo : EIATTR_REGCOUNT
	.align		4
.L_23:
        /*0060*/ 	.byte	0x04, 0x2f
        /*0062*/ 	.short	(.L_25 - .L_24)
	.align		4
.L_24:
        /*0064*/ 	.word	index@(Square)
        /*0068*/ 	.word	0x0000000e


	//----- nvinfo : EIATTR_FRAME_SIZE
	.align		4
.L_25:
        /*006c*/ 	.byte	0x04, 0x11
        /*006e*/ 	.short	(.L_27 - .L_26)
	.align		4
.L_26:
        /*0070*/ 	.word	index@(Square)
        /*0074*/ 	.word	0x00000000


	//----- nvinfo : EIATTR_REGCOUNT
	.align		4
.L_27:
        /*0078*/ 	.byte	0x04, 0x2f
        /*007a*/ 	.short	(.L_29 - .L_28)
	.align		4
.L_28:
        /*007c*/ 	.word	index@(Delta)
        /*0080*/ 	.word	0x00000012


	//----- nvinfo : EIATTR_FRAME_SIZE
	.align		4
.L_29:
        /*0084*/ 	.byte	0x04, 0x11
        /*0086*/ 	.short	(.L_31 - .L_30)
	.align		4
.L_30:
        /*0088*/ 	.word	index@(Delta)
        /*008c*/ 	.word	0x00000000


	//----- nvinfo : EIATTR_REGCOUNT
	.align		4
.L_31:
        /*0090*/ 	.byte	0x04, 0x2f
        /*0092*/ 	.short	(.L_33 - .L_32)
	.align		4
.L_32:
        /*0094*/ 	.word	index@(Max)
        /*0098*/ 	.word	0x00000010


	//----- nvinfo : EIATTR_FRAME_SIZE
	.align		4
.L_33:
        /*009c*/ 	.byte	0x04, 0x11
        /*009e*/ 	.short	(.L_35 - .L_34)
	.align		4
.L_34:
        /*00a0*/ 	.word	index@(Max)
        /*00a4*/ 	.word	0x00000000


	//----- nvinfo : EIATTR_REGCOUNT
	.align		4
.L_35:
        /*00a8*/ 	.byte	0x04, 0x2f
        /*00aa*/ 	.short	(.L_37 - .L_36)
	.align		4
.L_36:
        /*00ac*/ 	.word	index@(Sum)
        /*00b0*/ 	.word	0x0000000e


	//----- nvinfo : EIATTR_FRAME_SIZE
	.align		4
.L_37:
        /*00b4*/ 	.byte	0x04, 0x11
        /*00b6*/ 	.short	(.L_39 - .L_38)
	.align		4
.L_38:
        /*00b8*/ 	.word	index@(Sum)
        /*00bc*/ 	.word	0x00000000


	//----- nvinfo : EIATTR_MIN_STACK_SIZE
	.align		4
.L_39:
        /*00c0*/ 	.byte	0x04, 0x12
        /*00c2*/ 	.short	(.L_41 - .L_40)
	.align		4
.L_40:
        /*00c4*/ 	.word	index@(Sum)
        /*00c8*/ 	.word	0x00000000


	//----- nvinfo : EIATTR_MIN_STACK_SIZE
	.align		4
.L_41:
        /*00cc*/ 	.byte	0x04, 0x12
        /*00ce*/ 	.short	(.L_43 - .L_42)
	.align		4
.L_42:
        /*00d0*/ 	.word	index@(Max)
        /*00d4*/ 	.word	0x00000000


	//----- nvinfo : EIATTR_MIN_STACK_SIZE
	.align		4
.L_43:
        /*00d8*/ 	.byte	0x04, 0x12
        /*00da*/ 	.short	(.L_45 - .L_44)
	.align		4
.L_44:
        /*00dc*/ 	.word	index@(Delta)
        /*00e0*/ 	.word	0x00000000


	//----- nvinfo : EIATTR_MIN_STACK_SIZE
	.align		4
.L_45:
        /*00e4*/ 	.byte	0x04, 0x12
        /*00e6*/ 	.short	(.L_47 - .L_46)
	.align		4
.L_46:
        /*00e8*/ 	.word	index@(Square)
        /*00ec*/ 	.word	0x00000000


	//----- nvinfo : EIATTR_MIN_STACK_SIZE
	.align		4
.L_47:
        /*00f0*/ 	.byte	0x04, 0x12
        /*00f2*/ 	.short	(.L_49 - .L_48)
	.align		4
.L_48:
        /*00f4*/ 	.word	index@(Clear)
        /*00f8*/ 	.word	0x00000000


	//----- nvinfo : EIATTR_MIN_STACK_SIZE
	.align		4
.L_49:
        /*00fc*/ 	.byte	0x04, 0x12
        /*00fe*/ 	.short	(.L_51 - .L_50)
	.align		4
.L_50:
        /*0100*/ 	.word	index@(Copy)
        /*0104*/ 	.word	0x00000000


	//----- nvinfo : EIATTR_MIN_STACK_SIZE
	.align		4
.L_51:
        /*0108*/ 	.byte	0x04, 0x12
        /*010a*/ 	.short	(.L_53 - .L_52)
	.align		4
.L_52:
        /*010c*/ 	.word	index@(LaplaceSolverWithRelax)
        /*0110*/ 	.word	0x00000000


	//----- nvinfo : EIATTR_MIN_STACK_SIZE
	.align		4
.L_53:
        /*0114*/ 	.byte	0x04, 0x12
        /*0116*/ 	.short	(.L_55 - .L_54)
	.align		4
.L_54:
        /*0118*/ 	.word	index@(LaplaceSolver)
        /*011c*/ 	.word	0x00000000
.L_55:


//--------------------- .nv.compat                --------------------------
	.section	.nv.compat,"",@"SHT_CUDA_COMPAT_INFO"
	.align	4
        /*0000*/ 	.byte	0x02, 0x09, 0x00, 0x00, 0x02, 0x02, 0x01, 0x00, 0x02, 0x05, 0x05, 0x00, 0x03, 0x07, 0x01, 0x01
        /*0010*/ 	.byte	0x02, 0x03, 0x00, 0x00, 0x02, 0x06, 0x01, 0x00, 0x04, 0x0b, 0x08, 0x00, 0x01, 0x00, 0x00, 0x00
        /*0020*/ 	.byte	0x00, 0x00, 0x00, 0x00


//--------------------- .nv.info.Sum              --------------------------
	.section	.nv.info.Sum,"",@"SHT_CUDA_INFO"
	.sectionflags	@""
	.align	4


	//----- nvinfo : EIATTR_CUDA_API_VERSION
	.align		4
        /*0000*/ 	.byte	0x04, 0x37
        /*0002*/ 	.short	(.L_57 - .L_56)
.L_56:
        /*0004*/ 	.word	0x00000082


	//----- nvinfo : EIATTR_KPARAM_INFO
	.align		4
.L_57:
        /*0008*/ 	.byte	0x04, 0x17
        /*000a*/ 	.short	(.L_59 - .L_58)
.L_58:
        /*000c*/ 	.word	0x00000000
        /*0010*/ 	.short	0x0003
        /*0012*/ 	.short	0x0018
        /*0014*/ 	.byte	0x00, 0xf0, 0x11, 0x00


	//----- nvinfo : EIATTR_KPARAM_INFO
	.align		4
.L_59:
        /*0018*/ 	.byte	0x04, 0x17
        /*001a*/ 	.short	(.L_61 - .L_60)
.L_60:
        /*001c*/ 	.word	0x00000000
        /*0020*/ 	.short	0x0002
        /*0022*/ 	.short	0x0010
        /*0024*/ 	.byte	0x00, 0xf5, 0x21, 0x00


	//----- nvinfo : EIATTR_KPARAM_INFO
	.align		4
.L_61:
        /*0028*/ 	.byte	0x04, 0x17
        /*002a*/ 	.short	(.L_63 - .L_62)
.L_62:
        /*002c*/ 	.word	0x00000000
        /*0030*/ 	.short	0x0001
        /*0032*/ 	.short	0x0008
        /*0034*/ 	.byte	0x00, 0xf0, 0x11, 0x00


	//----- nvinfo : EIATTR_KPARAM_INFO
	.align		4
.L_63:
        /*0038*/ 	.byte	0x04, 0x17
        /*003a*/ 	.short	(.L_65 - .L_64)
.L_64:
        /*003c*/ 	.word	0x00000000
        /*0040*/ 	.short	0x0000
        /*0042*/ 	.short	0x0000
        /*0044*/ 	.byte	0x00, 0xf5, 0x21, 0x00


	//----- nvinfo : EIATTR_SPARSE_MMA_MASK
	.align		4
.L_65:
        /*0048*/ 	.byte	0x03, 0x50
        /*004a*/ 	.short	0x0000


	//----- nvinfo : EIATTR_MAXREG_COUNT
	.align		4
        /*004c*/ 	.byte	0x03, 0x1b
        /*004e*/ 	.short	0x00ff


	//----- nvinfo : EIATTR_MERCURY_ISA_VERSION
	.align		4
        /*0050*/ 	.byte	0x03, 0x5f
        /*0052*/ 	.short	0x0101


	//----- nvinfo : EIATTR_VRC_CTA_INIT_COUNT
	.align		4
        /*0054*/ 	.byte	0x02, 0x4a
	.zero		1
	.zero		1


	//----- nvinfo : EIATTR_EXIT_INSTR_OFFSETS
	.align		4
        /*0058*/ 	.byte	0x04, 0x1c
        /*005a*/ 	.short	(.L_67 - .L_66)


	//   ....[0]....
.L_66:
        /*005c*/ 	.word	0x00000070


	//   ....[1]....
        /*0060*/ 	.word	0x00000220


	//----- nvinfo : EIATTR_CRS_STACK_SIZE
	.align		4
.L_67:
        /*0064*/ 	.byte	0x04, 0x1e
        /*0066*/ 	.short	(.L_69 - .L_68)
.L_68:
        /*0068*/ 	.word	0x00000000


	//----- nvinfo : EIATTR_CBANK_PARAM_SIZE
	.align		4
.L_69:
        /*006c*/ 	.byte	0x03, 0x19
        /*006e*/ 	.short	0x001c


	//----- nvinfo : EIATTR_PARAM_CBANK
	.align		4
        /*0070*/ 	.byte	0x04, 0x0a
        /*0072*/ 	.short	(.L_71 - .L_70)
	.align		4
.L_70:
        /*0074*/ 	.word	index@(.nv.constant0.Sum)
        /*0078*/ 	.short	0x0380
        /*007a*/ 	.short	0x001c


	//----- nvinfo : EIATTR_SW_WAR
	.align		4
.L_71:
        /*007c*/ 	.byte	0x04, 0x36
        /*007e*/ 	.short	(.L_73 - .L_72)
.L_72:
        /*0080*/ 	.word	0x00000008
.L_73:


//--------------------- .nv.info.Max              --------------------------
	.section	.nv.info.Max,"",@"SHT_CUDA_INFO"
	.sectionflags	@""
	.align	4


	//----- nvinfo : EIATTR_CUDA_API_VERSION
	.align		4
        /*0000*/ 	.byte	0x04, 0x37
        /*0002*/ 	.short	(.L_75 - .L_74)
.L_74:
        /*0004*/ 	.word	0x00000082


	//----- nvinfo : EIATTR_KPARAM_INFO
	.align		4
.L_75:
        /*0008*/ 	.byte	0x04, 0x17
        /*000a*/ 	.short	(.L_77 - .L_76)
.L_76:
        /*000c*/ 	.word	0x00000000
        /*0010*/ 	.short	0x0003
        /*0012*/ 	.short	0x0018
        /*0014*/ 	.byte	0x00, 0xf0, 0x11, 0x00


	//----- nvinfo : EIATTR_KPARAM_INFO
	.align		4
.L_77:
        /*0018*/ 	.byte	0x04, 0x17
        /*001a*/ 	.short	(.L_79 - .L_78)
.L_78:
        /*001c*/ 	.word	0x00000000
        /*0020*/ 	.short	0x0002
        /*0022*/ 	.short	0x0010
        /*0024*/ 	.byte	0x00, 0xf5, 0x21, 0x00


	//----- nvinfo : EIATTR_KPARAM_INFO
	.align		4
.L_79:
        /*0028*/ 	.byte	0x04, 0x17
        /*002a*/ 	.short	(.L_81 - .L_80)
.L_80:
        /*002c*/ 	.word	0x00000000
        /*0030*/ 	.short	0x0001
        /*0032*/ 	.short	0x0008
        /*0034*/ 	.byte	0x00, 0xf0, 0x11, 0x00


	//----- nvinfo : EIATTR_KPARAM_INFO
	.align		4
.L_81:
        /*0038*/ 	.byte	0x04, 0x17
        /*003a*/ 	.short	(.L_83 - .L_82)
.L_82:
        /*003c*/ 	.word	0x00000000
        /*0040*/ 	.short	0x0000
        /*0042*/ 	.short	0x0000
        /*0044*/ 	.byte	0x00, 0xf5, 0x21, 0x00


	//----- nvinfo : EIATTR_SPARSE_MMA_MASK
	.align		4
.L_83:
        /*0048*/ 	.byte	0x03, 0x50
        /*004a*/ 	.short	0x0000


	//----- nvinfo : EIATTR_MAXREG_COUNT
	.align		4
        /*004c*/ 	.byte	0x03, 0x1b
        /*004e*/ 	.short	0x00ff


	//----- nvinfo : EIATTR_MERCURY_ISA_VERSION
	.align		4
        /*0050*/ 	.byte	0x03, 0x5f
        /*0052*/ 	.short	0x0101


	//----- nvinfo : EIATTR_VRC_CTA_INIT_COUNT
	.align		4
        /*0054*/ 	.byte	0x02, 0x4a
	.zero		1
	.zero		1


	//----- nvinfo : EIATTR_EXIT_INSTR_OFFSETS
	.align		4
        /*0058*/ 	.byte	0x04, 0x1c
        /*005a*/ 	.short	(.L_85 - .L_84)


	//   ....[0]....
.L_84:
        /*005c*/ 	.word	0x00000070


	//   ....[1]....
        /*0060*/ 	.word	0x00000280


	//----- nvinfo : EIATTR_CRS_STACK_SIZE
	.align		4
.L_85:
        /*0064*/ 	.byte	0x04, 0x1e
        /*0066*/ 	.short	(.L_87 - .L_86)
.L_86:
        /*0068*/ 	.word	0x00000000


	//----- nvinfo : EIATTR_CBANK_PARAM_SIZE
	.align		4
.L_87:
        /*006c*/ 	.byte	0x03, 0x19
        /*006e*/ 	.short	0x001c


	//----- nvinfo : EIATTR_PARAM_CBANK
	.align		4
        /*0070*/ 	.byte	0x04, 0x0a
        /*0072*/ 	.short	(.L_89 - .L_88)
	.align		4
.L_88:
        /*0074*/ 	.word	index@(.nv.constant0.Max)
        /*0078*/ 	.short	0x0380
        /*007a*/ 	.short	0x001c


	//----- nvinfo : EIATTR_SW_WAR
	.align		4
.L_89:
        /*007c*/ 	.byte	0x04, 0x36
        /*007e*/ 	.short	(.L_91 - .L_90)
.L_90:
        /*0080*/ 	.word	0x00000008
.L_91:


//--------------------- .nv.info.Delta            --------------------------
	.section	.nv.info.Delta,"",@"SHT_CUDA_INFO"
	.sectionflags	@""
	.align	4


	//----- nvinfo : EIATTR_CUDA_API_VERSION
	.align		4
        /*0000*/ 	.byte	0x04, 0x37
        /*0002*/ 	.short	(.L_93 - .L_92)
.L_92:
        /*0004*/ 	.word	0x00000082


	//----- nvinfo : EIATTR_KPARAM_INFO
	.align		4
.L_93:
        /*0008*/ 	.byte	0x04, 0x17
        /*000a*/ 	.short	(.L_95 - .L_94)
.L_94:
        /*000c*/ 	.word	0x00000000
        /*0010*/ 	.short	0x0005
        /*0012*/ 	.short	0x0028
        /*0014*/ 	.byte	0x00, 0xf0, 0x11, 0x00


	//----- nvinfo : EIATTR_KPARAM_INFO
	.align		4
.L_95:
        /*0018*/ 	.byte	0x04, 0x17
        /*001a*/ 	.short	(.L_97 - .L_96)
.L_96:
        /*001c*/ 	.word	0x00000000
        /*0020*/ 	.short	0x0004
        /*0022*/ 	.short	0x0020
        /*0024*/ 	.byte	0x00, 0xf5, 0x21, 0x00


	//----- nvinfo : EIATTR_KPARAM_INFO
	.align		4
.L_97:
        /*0028*/ 	.byte	0x04, 0x17
        /*002a*/ 	.short	(.L_99 - .L_98)
.L_98:
        /*002c*/ 	.word	0x00000000
        /*0030*/ 	.short	0x0003
        /*0032*/ 	.short	0x0018
        /*0034*/ 	.byte	0x00, 0xf0, 0x11, 0x00


	//----- nvinfo : EIATTR_KPARAM_INFO
	.align		4
.L_99:
        /*0038*/ 	.byte	0x04, 0x17
        /*003a*/ 	.short	(.L_101 - .L_100)
.L_100:
        /*003c*/ 	.word	0x00000000
        /*0040*/ 	.short	0x0002
        /*0042*/ 	.short	0x0010
        /*0044*/ 	.byte	0x00, 0xf5, 0x21, 0x00


	//----- nvinfo : EIATTR_KPARAM_INFO
	.align		4
.L_101:
        /*0048*/ 	.byte	0x04, 0x17
        /*004a*/ 	.short	(.L_103 - .L_102)
.L_102:
        /*004c*/ 	.word	0x00000000
        /*0050*/ 	.short	0x0001
        /*0052*/ 	.short	0x0008
        /*0054*/ 	.byte	0x00, 0xf0, 0x11, 0x00


	//----- nvinfo : EIATTR_KPARAM_INFO
	.align		4
.L_103:
        /*0058*/ 	.byte	0x04, 0x17
        /*005a*/ 	.short	(.L_105 - .L_104)
.L_104:
        /*005c*/ 	.word	0x00000000
        /*0060*/ 	.short	0x0000
        /*0062*/ 	.short	0x0000
        /*0064*/ 	.byte	0x00, 0xf5, 0x21, 0x00


	//----- nvinfo : EIATTR_SPARSE_MMA_MASK
	.align		4
.L_105:
        /*0068*/ 	.byte	0x03, 0x50
        /*006a*/ 	.short	0x0000


	//----- nvinfo : EIATTR_MAXREG_COUNT
	.align		4
        /*006c*/ 	.byte	0x03, 0x1b
        /*006e*/ 	.short	0x00ff


	//----- nvinfo : EIATTR_MERCURY_ISA_VERSION
	.align		4
        /*0070*/ 	.byte	0x03, 0x5f
        /*0072*/ 	.short	0x0101


	//----- nvinfo : EIATTR_VRC_CTA_INIT_COUNT
	.align		4
        /*0074*/ 	.byte	0x02, 0x4a
	.zero		1
	.zero		1


	//----- nvinfo : EIATTR_EXIT_INSTR_OFFSETS
	.align		4
        /*0078*/ 	.byte	0x04, 0x1c
        /*007a*/ 	.short	(.L_107 - .L_106)


	//   ....[0]....
.L_106:
        /*007c*/ 	.word	0x00000070


	//   ....[1]....
        /*0080*/ 	.word	0x000001a0


	//----- nvinfo : EIATTR_CRS_STACK_SIZE
	.align		4
.L_107:
        /*0084*/ 	.byte	0x04, 0x1e
        /*0086*/ 	.short	(.L_109 - .L_108)
.L_108:
        /*0088*/ 	.word	0x00000000


	//----- nvinfo : EIATTR_CBANK_PARAM_SIZE
	.align		4
.L_109:
        /*008c*/ 	.byte	0x03, 0x19
        /*008e*/ 	.short	0x002c


	//----- nvinfo : EIATTR_PARAM_CBANK
	.align		4
        /*0090*/ 	.byte	0x04, 0x0a
        /*0092*/ 	.short	(.L_111 - .L_110)
	.align		4
.L_110:
        /*0094*/ 	.word	index@(.nv.constant0.Delta)
        /*0098*/ 	.short	0x0380
        /*009a*/ 	.short	0x002c


	//----- nvinfo : EIATTR_SW_WAR
	.align		4
.L_111:
        /*009c*/ 	.byte	0x04, 0x36
        /*009e*/ 	.short	(.L_113 - .L_112)
.L_112:
        /*00a0*/ 	.word	0x00000008
.L_113:


//--------------------- .nv.info.Square           --------------------------
	.section	.nv.info.Square,"",@"SHT_CUDA_INFO"
	.sectionflags	@""
	.align	4


	//----- nvinfo : EIATTR_CUDA_API_VERSION
	.align		4
        /*0000*/ 	.byte	0x04, 0x37
        /*0002*/ 	.short	(.L_115 - .L_114)
.L_114:
        /*0004*/ 	.word	0x00000082


	//----- nvinfo : EIATTR_KPARAM_INFO
	.align		4
.L_115:
        /*0008*/ 	.byte	0x04, 0x17
        /*000a*/ 	.short	(.L_117 - .L_116)
.L_116:
        /*000c*/ 	.word	0x00000000
        /*0010*/ 	.short	0x0005
        /*0012*/ 	.short	0x0028
        /*0014*/ 	.byte	0x00, 0xf0, 0x11, 0x00


	//----- nvinfo : EIATTR_KPARAM_INFO
	.align		4
.L_117:
        /*0018*/ 	.byte	0x04, 0x17
        /*001a*/ 	.short	(.L_119 - .L_118)
.L_118:
        /*001c*/ 	.word	0x00000000
        /*0020*/ 	.short	0x0004
        /*0022*/ 	.short	0x0020
        /*0024*/ 	.byte	0x00, 0xf5, 0x21, 0x00


	//----- nvinfo : EIATTR_KPARAM_INFO
	.align		4
.L_119:
        /*0028*/ 	.byte	0x04, 0x17
        /*002a*/ 	.short	(.L_121 - .L_120)
.L_120:
        /*002c*/ 	.word	0x00000000
        /*0030*/ 	.short	0x0003
        /*0032*/ 	.short	0x0018
        /*0034*/ 	.byte	0x00, 0xf0, 0x11, 0x00


	//----- nvinfo : EIATTR_KPARAM_INFO
	.align		4
.L_121:
        /*0038*/ 	.byte	0x04, 0x17
        /*003a*/ 	.short	(.L_123 - .L_122)
.L_122:
        /*003c*/ 	.word	0x00000000
        /*0040*/ 	.short	0x0002
        /*0042*/ 	.short	0x0010
        /*0044*/ 	.byte	0x00, 0xf5, 0x21, 0x00


	//----- nvinfo : EIATTR_KPARAM_INFO
	.align		4
.L_123:
        /*0048*/ 	.byte	0x04, 0x17
        /*004a*/ 	.short	(.L_125 - .L_124)
.L_124:
        /*004c*/ 	.word	0x00000000
        /*0050*/ 	.short	0x0001
        /*0052*/ 	.short	0x0008
        /*0054*/ 	.byte	0x00, 0xf0, 0x11, 0x00


	//----- nvinfo : EIATTR_KPARAM_INFO
	.align		4
.L_125:
        /*0058*/ 	.byte	0x04, 0x17
        /*005a*/ 	.short	(.L_127 - .L_126)
.L_126:
        /*005c*/ 	.word	0x00000000
        /*0060*/ 	.short	0x0000
        /*0062*/ 	.short	0x0000
        /*0064*/ 	.byte	0x00, 0xf5, 0x21, 0x00


	//----- nvinfo : EIATTR_SPARSE_MMA_MASK
	.align		4
.L_127:
        /*0068*/ 	.byte	0x03, 0x50
        /*006a*/ 	.short	0x0000


	//----- nvinfo : EIATTR_MAXREG_COUNT
	.align		4
        /*006c*/ 	.byte	0x03, 0x1b
        /*006e*/ 	.short	0x00ff


	//----- nvinfo : EIATTR_MERCURY_ISA_VERSION
	.align		4
        /*0070*/ 	.byte	0x03, 0x5f
        /*0072*/ 	.short	0x0101


	//----- nvinfo : EIATTR_VRC_CTA_INIT_COUNT
	.align		4
        /*0074*/ 	.byte	0x02, 0x4a
	.zero		1
	.zero		1


	//----- nvinfo : EIATTR_EXIT_INSTR_OFFSETS
	.align		4
        /*0078*/ 	.byte	0x04, 0x1c
        /*007a*/ 	.short	(.L_129 - .L_128)


	//   ....[0]....
.L_128:
        /*007c*/ 	.word	0x00000070


	//   ....[1]....
        /*0080*/ 	.word	0x00000150


	//----- nvinfo : EIATTR_CRS_STACK_SIZE
	.align		4
.L_129:
        /*0084*/ 	.byte	0x04, 0x1e
        /*0086*/ 	.short	(.L_131 - .L_130)
.L_130:
        /*0088*/ 	.word	0x00000000


	//----- nvinfo : EIATTR_CBANK_PARAM_SIZE
	.align		4
.L_131:
        /*008c*/ 	.byte	0x03, 0x19
        /*008e*/ 	.short	0x002c


	//----- nvinfo : EIATTR_PARAM_CBANK
	.align		4
        /*0090*/ 	.byte	0x04, 0x0a
        /*0092*/ 	.short	(.L_133 - .L_132)
	.align		4
.L_132:
        /*0094*/ 	.word	index@(.nv.constant0.Square)
        /*0098*/ 	.short	0x0380
        /*009a*/ 	.short	0x002c


	//----- nvinfo : EIATTR_SW_WAR
	.align		4
.L_133:
        /*009c*/ 	.byte	0x04, 0x36
        /*009e*/ 	.short	(.L_135 - .L_134)
.L_134:
        /*00a0*/ 	.word	0x00000008
.L_135:


//--------------------- .nv.info.Clear            --------------------------
	.section	.nv.info.Clear,"",@"SHT_CUDA_INFO"
	.sectionflags	@""
	.align	4


	//----- nvinfo : EIATTR_CUDA_API_VERSION
	.align		4
        /*0000*/ 	.byte	0x04, 0x37
        /*0002*/ 	.short	(.L_137 - .L_136)
.L_136:
        /*0004*/ 	.word	0x00000082


	//----- nvinfo : EIATTR_KPARAM_INFO
	.align		4
.L_137:
        /*0008*/ 	.byte	0x04, 0x17
        /*000a*/ 	.short	(.L_139 - .L_138)
.L_138:
        /*000c*/ 	.word	0x00000000
        /*0010*/ 	.short	0x0001
        /*0012*/ 	.short	0x0008
        /*0014*/ 	.byte	0x00, 0xf0, 0x11, 0x00


	//----- nvinfo : EIATTR_KPARAM_INFO
	.align		4
.L_139:
        /*0018*/ 	.byte	0x04, 0x17
        /*001a*/ 	.short	(.L_141 - .L_140)
.L_140:
        /*001c*/ 	.word	0x00000000
        /*0020*/ 	.short	0x0000
        /*0022*/ 	.short	0x0000
        /*0024*/ 	.byte	0x00, 0xf5, 0x21, 0x00


	//----- nvinfo : EIATTR_SPARSE_MMA_MASK
	.align		4
.L_141:
        /*0028*/ 	.byte	0x03, 0x50
        /*002a*/ 	.short	0x0000


	//----- nvinfo : EIATTR_MAXREG_COUNT
	.align		4
        /*002c*/ 	.byte	0x03, 0x1b
        /*002e*/ 	.short	0x00ff


	//----- nvinfo : EIATTR_MERCURY_ISA_VERSION
	.align		4
        /*0030*/ 	.byte	0x03, 0x5f
        /*0032*/ 	.short	0x0101


	//----- nvinfo : EIATTR_VRC_CTA_INIT_COUNT
	.align		4
        /*0034*/ 	.byte	0x02, 0x4a
	.zero		1
	.zero		1


	//----- nvinfo : EIATTR_EXIT_INSTR_OFFSETS
	.align		4
        /*0038*/ 	.byte	0x04, 0x1c
        /*003a*/ 	.short	(.L_143 - .L_142)


	//   ....[0]....
.L_142:
        /*003c*/ 	.word	0x00000070


	//   ....[1]....
        /*0040*/ 	.word	0x00000110


	//----- nvinfo : EIATTR_CRS_STACK_SIZE
	.align		4
.L_143:
        /*0044*/ 	.byte	0x04, 0x1e
        /*0046*/ 	.short	(.L_145 - .L_144)
.L_144:
        /*0048*/ 	.word	0x00000000


	//----- nvinfo : EIATTR_CBANK_PARAM_SIZE
	.align		4
.L_145:
        /*004c*/ 	.byte	0x03, 0x19
        /*004e*/ 	.short	0x000c


	//----- nvinfo : EIATTR_PARAM_CBANK
	.align		4
        /*0050*/ 	.byte	0x04, 0x0a
        /*0052*/ 	.short	(.L_147 - .L_146)
	.align		4
.L_146:
        /*0054*/ 	.word	index@(.nv.constant0.Clear)
        /*0058*/ 	.short	0x0380
        /*005a*/ 	.short	0x000c


	//----- nvinfo : EIATTR_SW_WAR
	.align		4
.L_147:
        /*005c*/ 	.byte	0x04, 0x36
        /*005e*/ 	.short	(.L_149 - .L_148)
.L_148:
        /*0060*/ 	.word	0x00000008
.L_149:


//--------------------- .nv.info.Copy             --------------------------
	.section	.nv.info.Copy,"",@"SHT_CUDA_INFO"
	.sectionflags	@""
	.align	4


	//----- nvinfo : EIATTR_CUDA_API_VERSION
	.align		4
        /*0000*/ 	.byte	0x04, 0x37
        /*0002*/ 	.short	(.L_151 - .L_150)
.L_150:
        /*0004*/ 	.word	0x00000082


	//----- nvinfo : EIATTR_KPARAM_INFO
	.align		4
.L_151:
        /*0008*/ 	.byte	0x04, 0x17
        /*000a*/ 	.short	(.L_153 - .L_152)
.L_152:
        /*000c*/ 	.word	0x00000000
        /*0010*/ 	.short	0x0003
        /*0012*/ 	.short	0x0018
        /*0014*/ 	.byte	0x00, 0xf0, 0x11, 0x00


	//----- nvinfo : EIATTR_KPARAM_INFO
	.align		4
.L_153:
        /*0018*/ 	.byte	0x04, 0x17
        /*001a*/ 	.short	(.L_155 - .L_154)
.L_154:
        /*001c*/ 	.word	0x00000000
        /*0020*/ 	.short	0x0002
        /*0022*/ 	.short	0x0010
        /*0024*/ 	.byte	0x00, 0xf5, 0x21, 0x00


	//----- nvinfo : EIATTR_KPARAM_INFO
	.align		4
.L_155:
        /*0028*/ 	.byte	0x04, 0x17
        /*002a*/ 	.short	(.L_157 - .L_156)
.L_156:
        /*002c*/ 	.word	0x00000000
        /*0030*/ 	.short	0x0001
        /*0032*/ 	.short	0x0008
        /*0034*/ 	.byte	0x00, 0xf0, 0x11, 0x00


	//----- nvinfo : EIATTR_KPARAM_INFO
	.align		4
.L_157:
        /*0038*/ 	.byte	0x04, 0x17
        /*003a*/ 	.short	(.L_159 - .L_158)
.L_158:
        /*003c*/ 	.word	0x00000000
        /*0040*/ 	.short	0x0000
        /*0042*/ 	.short	0x0000
        /*0044*/ 	.byte	0x00, 0xf5, 0x21, 0x00


	//----- nvinfo : EIATTR_SPARSE_MMA_MASK
	.align		4
.L_159:
        /*0048*/ 	.byte	0x03, 0x50
        /*004a*/ 	.short	0x0000


	//----- nvinfo : EIATTR_MAXREG_COUNT
	.align		4
        /*004c*/ 	.byte	0x03, 0x1b
        /*004e*/ 	.short	0x00ff


	//----- nvinfo : EIATTR_MERCURY_ISA_VERSION
	.align		4
        /*0050*/ 	.byte	0x03, 0x5f
        /*0052*/ 	.short	0x0101


	//----- nvinfo : EIATTR_VRC_CTA_INIT_COUNT
	.align		4
        /*0054*/ 	.byte	0x02, 0x4a
	.zero		1
	.zero		1


	//----- nvinfo : EIATTR_EXIT_INSTR_OFFSETS
	.align		4
        /*0058*/ 	.byte	0x04, 0x1c
        /*005a*/ 	.short	(.L_161 - .L_160)


	//   ....[0]....
.L_160:
        /*005c*/ 	.word	0x00000070


	//   ....[1]....
        /*0060*/ 	.word	0x00000140


	//----- nvinfo : EIATTR_CRS_STACK_SIZE
	.align		4
.L_161:
        /*0064*/ 	.byte	0x04, 0x1e
        /*0066*/ 	.short	(.L_163 - .L_162)
.L_162:
        /*0068*/ 	.word	0x00000000


	//----- nvinfo : EIATTR_CBANK_PARAM_SIZE
	.align		4
.L_163:
        /*006c*/ 	.byte	0x03, 0x19
        /*006e*/ 	.short	0x001c


	//----- nvinfo : EIATTR_PARAM_CBANK
	.align		4
        /*0070*/ 	.byte	0x04, 0x0a
        /*0072*/ 	.short	(.L_165 - .L_164)
	.align		4
.L_164:
        /*0074*/ 	.word	index@(.nv.constant0.Copy)
        /*0078*/ 	.short	0x0380
        /*007a*/ 	.short	0x001c


	//----- nvinfo : EIATTR_SW_WAR
	.align		4
.L_165:
        /*007c*/ 	.byte	0x04, 0x36
        /*007e*/ 	.short	(.L_167 - .L_166)
.L_166:
        /*0080*/ 	.word	0x00000008
.L_167:


//--------------------- .nv.info.LaplaceSolverWithRelax --------------------------
	.section	.nv.info.LaplaceSolverWithRelax,"",@"SHT_CUDA_INFO"
	.sectionflags	@""
	.align	4


	//----- nvinfo : EIATTR_CUDA_API_VERSION
	.align		4
        /*0000*/ 	.byte	0x04, 0x37
        /*0002*/ 	.short	(.L_169 - .L_168)
.L_168:
        /*0004*/ 	.word	0x00000082


	//----- nvinfo : EIATTR_KPARAM_INFO
	.align		4
.L_169:
        /*0008*/ 	.byte	0x04, 0x17
        /*000a*/ 	.short	(.L_171 - .L_170)
.L_170:
        /*000c*/ 	.word	0x00000000
        /*0010*/ 	.short	0x000e
        /*0012*/ 	.short	0x006c
        /*0014*/ 	.byte	0x00, 0xf0, 0x11, 0x00


	//----- nvinfo : EIATTR_KPARAM_INFO
	.align		4
.L_171:
        /*0018*/ 	.byte	0x04, 0x17
        /*001a*/ 	.short	(.L_173 - .L_172)
.L_172:
        /*001c*/ 	.word	0x00000000
        /*0020*/ 	.short	0x000d
        /*0022*/ 	.short	0x0068
        /*0024*/ 	.byte	0x00, 0xf0, 0x11, 0x00


	//----- nvinfo : EIATTR_KPARAM_INFO
	.align		4
.L_173:
        /*0028*/ 	.byte	0x04, 0x17
        /*002a*/ 	.short	(.L_175 - .L_174)
.L_174:
        /*002c*/ 	.word	0x00000000
        /*0030*/ 	.short	0x000c
        /*0032*/ 	.short	0x0060
        /*0034*/ 	.byte	0x00, 0xf5, 0x21, 0x00


	//----- nvinfo : EIATTR_KPARAM_INFO
	.align		4
.L_175:
        /*0038*/ 	.byte	0x04, 0x17
        /*003a*/ 	.short	(.L_177 - .L_176)
.L_176:
        /*003c*/ 	.word	0x00000000
        /*0040*/ 	.short	0x000b
        /*0042*/ 	.short	0x0058
        /*0044*/ 	.byte	0x00, 0xf0, 0x11, 0x00


	//----- nvinfo : EIATTR_KPARAM_INFO
	.align		4
.L_177:
        /*0048*/ 	.byte	0x04, 0x17
        /*004a*/ 	.short	(.L_179 - .L_178)
.L_178:
        /*004c*/ 	.word	0x00000000
        /*0050*/ 	.short	0x000a
        /*0052*/ 	.short	0x0050
        /*0054*/ 	.byte	0x00, 0xf5, 0x21, 0x00


	//----- nvinfo : EIATTR_KPARAM_INFO
	.align		4
.L_179:
        /*0058*/ 	.byte	0x04, 0x17
        /*005a*/ 	.short	(.L_181 - .L_180)
.L_180:
        /*005c*/ 	.word	0x00000000
        /*0060*/ 	.short	0x0009
        /*0062*/ 	.short	0x0048
        /*0064*/ 	.byte	0x00, 0xf0, 0x11, 0x00


	//----- nvinfo : EIATTR_KPARAM_INFO
	.align		4
.L_181:
        /*0068*/ 	.byte	0x04, 0x17
        /*006a*/ 	.short	(.L_183 - .L_182)
.L_182:
        /*006c*/ 	.word	0x00000000
        /*0070*/ 	.short	0x0008
        /*0072*/ 	.short	0x0040
        /*0074*/ 	.byte	0x00, 0xf5, 0x21, 0x00


	//----- nvinfo : EIATTR_KPARAM_INFO
	.align		4
.L_183:
        /*0078*/ 	.byte	0x04, 0x17
        /*007a*/ 	.short	(.L_185 - .L_184)
.L_184:
        /*007c*/ 	.word	0x00000000
        /*0080*/ 	.short	0x0007
        /*0082*/ 	.short	0x0038
        /*0084*/ 	.byte	0x00, 0xf0, 0x11, 0x00


	//----- nvinfo : EIATTR_KPARAM_INFO
	.align		4
.L_185:
        /*0088*/ 	.byte	0x04, 0x17
        /*008a*/ 	.short	(.L_187 - .L_186)
.L_186:
        /*008c*/ 	.word	0x00000000
        /*0090*/ 	.short	0x0006
        /*0092*/ 	.short	0x0030
        /*0094*/ 	.byte	0x00, 0xf5, 0x21, 0x00


	//----- nvinfo : EIATTR_KPARAM_INFO
	.align		4
.L_187:
        /*0098*/ 	.byte	0x04, 0x17
        /*009a*/ 	.short	(.L_189 - .L_188)
.L_188:
        /*009c*/ 	.word	0x00000000
        /*00a0*/ 	.short	0x0005
        /*00a2*/ 	.short	0x0028
        /*00a4*/ 	.byte	0x00, 0xf0, 0x11, 0x00


	//----- nvinfo : EIATTR_KPARAM_INFO
	.align		4
.L_189:
        /*00a8*/ 	.byte	0x04, 0x17
        /*00aa*/ 	.short	(.L_191 - .L_190)
.L_190:
        /*00ac*/ 	.word	0x00000000
        /*00b0*/ 	.short	0x0004
        /*00b2*/ 	.short	0x0020
        /*00b4*/ 	.byte	0x00, 0xf5, 0x21, 0x00


	//----- nvinfo : EIATTR_KPARAM_INFO
	.align		4
.L_191:
        /*00b8*/ 	.byte	0x04, 0x17
        /*00ba*/ 	.short	(.L_193 - .L_192)
.L_192:
        /*00bc*/ 	.word	0x00000000
        /*00c0*/ 	.short	0x0003
        /*00c2*/ 	.short	0x0018
        /*00c4*/ 	.byte	0x00, 0xf0, 0x11, 0x00


	//----- nvinfo : EIATTR_KPARAM_INFO
	.align		4
.L_193:
        /*00c8*/ 	.byte	0x04, 0x17
        /*00ca*/ 	.short	(.L_195 - .L_194)
.L_194:
        /*00cc*/ 	.word	0x00000000
        /*00d0*/ 	.short	0x0002
        /*00d2*/ 	.short	0x0010
        /*00d4*/ 	.byte	0x00, 0xf5, 0x21, 0x00


	//----- nvinfo : EIATTR_KPARAM_INFO
	.align		4
.L_195:
        /*00d8*/ 	.byte	0x04, 0x17
        /*00da*/ 	.short	(.L_197 - .L_196)
.L_196:
        /*00dc*/ 	.word	0x00000000
        /*00e0*/ 	.short	0x0001
        /*00e2*/ 	.short	0x0008
        /*00e4*/ 	.byte	0x00, 0xf0, 0x11, 0x00


	//----- nvinfo : EIATTR_KPARAM_INFO
	.align		4
.L_197:
        /*00e8*/ 	.byte	0x04, 0x17
        /*00ea*/ 	.short	(.L_199 - .L_198)
.L_198:
        /*00ec*/ 	.word	0x00000000
        /*00f0*/ 	.short	0x0000
        /*00f2*/ 	.short	0x0000
        /*00f4*/ 	.byte	0x00, 0xf5, 0x21, 0x00


	//----- nvinfo : EIATTR_SPARSE_MMA_MASK
	.align		4
.L_199:
        /*00f8*/ 	.byte	0x03, 0x50
        /*00fa*/ 	.short	0x0000


	//----- nvinfo : EIATTR_MAXREG_COUNT
	.align		4
        /*00fc*/ 	.byte	0x03, 0x1b
        /*00fe*/ 	.short	0x00ff


	//----- nvinfo : EIATTR_MERCURY_ISA_VERSION
	.align		4
        /*0100*/ 	.byte	0x03, 0x5f
        /*0102*/ 	.short	0x0101


	//----- nvinfo : EIATTR_VRC_CTA_INIT_COUNT
	.align		4
        /*0104*/ 	.byte	0x02, 0x4a
	.zero		1
	.zero		1


	//----- nvinfo : EIATTR_EXIT_INSTR_OFFSETS
	.align		4
        /*0108*/ 	.byte	0x04, 0x1c
        /*010a*/ 	.short	(.L_201 - .L_200)


	//   ....[0]....
.L_200:
        /*010c*/ 	.word	0x00003160


	//----- nvinfo : EIATTR_CRS_STACK_SIZE
	.align		4
.L_201:
        /*0110*/ 	.byte	0x04, 0x1e
        /*0112*/ 	.short	(.L_203 - .L_202)
.L_202:
        /*0114*/ 	.word	0x00000000


	//----- nvinfo : EIATTR_CBANK_PARAM_SIZE
	.align		4
.L_203:
        /*0118*/ 	.byte	0x03, 0x19
        /*011a*/ 	.short	0x0070


	//----- nvinfo : EIATTR_PARAM_CBANK
	.align		4
        /*011c*/ 	.byte	0x04, 0x0a
        /*011e*/ 	.short	(.L_205 - .L_204)
	.align		4
.L_204:
        /*0120*/ 	.word	index@(.nv.constant0.LaplaceSolverWithRelax)
        /*0124*/ 	.short	0x0380
        /*0126*/ 	.short	0x0070


	//----- nvinfo : EIATTR_SW_WAR
	.align		4
.L_205:
        /*0128*/ 	.byte	0x04, 0x36
        /*012a*/ 	.short	(.L_207 - .L_206)
.L_206:
        /*012c*/ 	.word	0x00000008
.L_207:


//--------------------- .nv.info.LaplaceSolver    --------------------------
	.section	.nv.info.LaplaceSolver,"",@"SHT_CUDA_INFO"
	.sectionflags	@""
	.align	4


	//----- nvinfo : EIATTR_CUDA_API_VERSION
	.align		4
        /*0000*/ 	.byte	0x04, 0x37
        /*0002*/ 	.short	(.L_209 - .L_208)
.L_208:
        /*0004*/ 	.word	0x00000082


	//----- nvinfo : EIATTR_KPARAM_INFO
	.align		4
.L_209:
        /*0008*/ 	.byte	0x04, 0x17
        /*000a*/ 	.short	(.L_211 - .L_210)
.L_210:
        /*000c*/ 	.word	0x00000000
        /*0010*/ 	.short	0x000f
        /*0012*/ 	.short	0x0078
        /*0014*/ 	.byte	0x00, 0xf0, 0x11, 0x00


	//----- nvinfo : EIATTR_KPARAM_INFO
	.align		4
.L_211:
        /*0018*/ 	.byte	0x04, 0x17
        /*001a*/ 	.short	(.L_213 - .L_212)
.L_212:
        /*001c*/ 	.word	0x00000000
        /*0020*/ 	.short	0x000e
        /*0022*/ 	.short	0x0070
        /*0024*/ 	.byte	0x00, 0xf5, 0x21, 0x00


	//----- nvinfo : EIATTR_KPARAM_INFO
	.align		4
.L_213:
        /*0028*/ 	.byte	0x04, 0x17
        /*002a*/ 	.short	(.L_215 - .L_214)
.L_214:
        /*002c*/ 	.word	0x00000000
        /*0030*/ 	.short	0x000d
        /*0032*/ 	.short	0x0068
        /*0034*/ 	.byte	0x00, 0xf0, 0x11, 0x00


	//----- nvinfo : EIATTR_KPARAM_INFO
	.align		4
.L_215:
        /*0038*/ 	.byte	0x04, 0x17
        /*003a*/ 	.short	(.L_217 - .L_216)
.L_216:
        /*003c*/ 	.word	0x00000000
        /*0040*/ 	.short	0x000c
        /*0042*/ 	.short	0x0060
        /*0044*/ 	.byte	0x00, 0xf5, 0x21, 0x00


	//----- nvinfo : EIATTR_KPARAM_INFO
	.align		4
.L_217:
        /*0048*/ 	.byte	0x04, 0x17
        /*004a*/ 	.short	(.L_219 - .L_218)
.L_218:
        /*004c*/ 	.word	0x00000000
        /*0050*/ 	.short	0x000b
        /*0052*/ 	.short	0x0058
        /*0054*/ 	.byte	0x00, 0xf0, 0x11, 0x00


	//----- nvinfo : EIATTR_KPARAM_INFO
	.align		4
.L_219:
        /*0058*/ 	.byte	0x04, 0x17
        /*005a*/ 	.short	(.L_221 - .L_220)
.L_220:
        /*005c*/ 	.word	0x00000000
        /*0060*/ 	.short	0x000a
        /*0062*/ 	.short	0x0050
        /*0064*/ 	.byte	0x00, 0xf5, 0x21, 0x00


	//----- nvinfo : EIATTR_KPARAM_INFO
	.align		4
.L_221:
        /*0068*/ 	.byte	0x04, 0x17
        /*006a*/ 	.short	(.L_223 - .L_222)
.L_222:
        /*006c*/ 	.word	0x00000000
        /*0070*/ 	.short	0x0009
        /*0072*/ 	.short	0x0048
        /*0074*/ 	.byte	0x00, 0xf0, 0x11, 0x00


	//----- nvinfo : EIATTR_KPARAM_INFO
	.align		4
.L_223:
        /*0078*/ 	.byte	0x04, 0x17
        /*007a*/ 	.short	(.L_225 - .L_224)
.L_224:
        /*007c*/ 	.word	0x00000000
        /*0080*/ 	.short	0x0008
        /*0082*/ 	.short	0x0040
        /*0084*/ 	.byte	0x00, 0xf5, 0x21, 0x00


	//----- nvinfo : EIATTR_KPARAM_INFO
	.align		4
.L_225:
        /*0088*/ 	.byte	0x04, 0x17
        /*008a*/ 	.short	(.L_227 - .L_226)
.L_226:
        /*008c*/ 	.word	0x00000000
        /*0090*/ 	.short	0x0007
        /*0092*/ 	.short	0x0038
        /*0094*/ 	.byte	0x00, 0xf0, 0x11, 0x00


	//----- nvinfo : EIATTR_KPARAM_INFO
	.align		4
.L_227:
        /*0098*/ 	.byte	0x04, 0x17
        /*009a*/ 	.short	(.L_229 - .L_228)
.L_228:
        /*009c*/ 	.word	0x00000000
        /*00a0*/ 	.short	0x0006
        /*00a2*/ 	.short	0x0030
        /*00a4*/ 	.byte	0x00, 0xf5, 0x21, 0x00


	//----- nvinfo : EIATTR_KPARAM_INFO
	.align		4
.L_229:
        /*00a8*/ 	.byte	0x04, 0x17
        /*00aa*/ 	.short	(.L_231 - .L_230)
.L_230:
        /*00ac*/ 	.word	0x00000000
        /*00b0*/ 	.short	0x0005
        /*00b2*/ 	.short	0x0028
        /*00b4*/ 	.byte	0x00, 0xf0, 0x11, 0x00


	//----- nvinfo : EIATTR_KPARAM_INFO
	.align		4
.L_231:
        /*00b8*/ 	.byte	0x04, 0x17
        /*00ba*/ 	.short	(.L_233 - .L_232)
.L_232:
        /*00bc*/ 	.word	0x00000000
        /*00c0*/ 	.short	0x0004
        /*00c2*/ 	.short	0x0020
        /*00c4*/ 	.byte	0x00, 0xf5, 0x21, 0x00


	//----- nvinfo : EIATTR_KPARAM_INFO
	.align		4
.L_233:
        /*00c8*/ 	.byte	0x04, 0x17
        /*00ca*/ 	.short	(.L_235 - .L_234)
.L_234:
        /*00cc*/ 	.word	0x00000000
        /*00d0*/ 	.short	0x0003
        /*00d2*/ 	.short	0x0018
        /*00d4*/ 	.byte	0x00, 0xf0, 0x11, 0x00


	//----- nvinfo : EIATTR_KPARAM_INFO
	.align		4
.L_235:
        /*00d8*/ 	.byte	0x04, 0x17
        /*00da*/ 	.short	(.L_237 - .L_236)
.L_236:
        /*00dc*/ 	.word	0x00000000
        /*00e0*/ 	.short	0x0002
        /*00e2*/ 	.short	0x0010
        /*00e4*/ 	.byte	0x00, 0xf5, 0x21, 0x00


	//----- nvinfo : EIATTR_KPARAM_INFO
	.align		4
.L_237:
        /*00e8*/ 	.byte	0x04, 0x17
        /*00ea*/ 	.short	(.L_239 - .L_238)
.L_238:
        /*00ec*/ 	.word	0x00000000
        /*00f0*/ 	.short	0x0001
        /*00f2*/ 	.short	0x0008
        /*00f4*/ 	.byte	0x00, 0xf0, 0x11, 0x00


	//----- nvinfo : EIATTR_KPARAM_INFO
	.align		4
.L_239:
        /*00f8*/ 	.byte	0x04, 0x17
        /*00fa*/ 	.short	(.L_241 - .L_240)
.L_240:
        /*00fc*/ 	.word	0x00000000
        /*0100*/ 	.short	0x0000
        /*0102*/ 	.short	0x0000
        /*0104*/ 	.byte	0x00, 0xf5, 0x21, 0x00


	//----- nvinfo : EIATTR_SPARSE_MMA_MASK
	.align		4
.L_241:
        /*0108*/ 	.byte	0x03, 0x50
        /*010a*/ 	.short	0x0000


	//----- nvinfo : EIATTR_MAXREG_COUNT
	.align		4
        /*010c*/ 	.byte	0x03, 0x1b
        /*010e*/ 	.short	0x00ff


	//----- nvinfo : EIATTR_MERCURY_ISA_VERSION
	.align		4
        /*0110*/ 	.byte	0x03, 0x5f
        /*0112*/ 	.short	0x0101


	//----- nvinfo : EIATTR_VRC_CTA_INIT_COUNT
	.align		4
        /*0114*/ 	.byte	0x02, 0x4a
	.zero		1
	.zero		1


	//----- nvinfo : EIATTR_EXIT_INSTR_OFFSETS
	.align		4
        /*0118*/ 	.byte	0x04, 0x1c
        /*011a*/ 	.short	(.L_243 - .L_242)


	//   ....[0]....
.L_242:
        /*011c*/ 	.word	0x000040f0


	//----- nvinfo : EIATTR_CRS_STACK_SIZE
	.align		4
.L_243:
        /*0120*/ 	.byte	0x04, 0x1e
        /*0122*/ 	.short	(.L_245 - .L_244)
.L_244:
        /*0124*/ 	.word	0x00000000


	//----- nvinfo : EIATTR_CBANK_PARAM_SIZE
	.align		4
.L_245:
        /*0128*/ 	.byte	0x03, 0x19
        /*012a*/ 	.short	0x007c


	//----- nvinfo : EIATTR_PARAM_CBANK
	.align		4
        /*012c*/ 	.byte	0x04, 0x0a
        /*012e*/ 	.short	(.L_247 - .L_246)
	.align		4
.L_246:
        /*0130*/ 	.word	index@(.nv.constant0.LaplaceSolver)
        /*0134*/ 	.short	0x0380
        /*0136*/ 	.short	0x007c


	//----- nvinfo : EIATTR_SW_WAR
	.align		4
.L_247:
        /*0138*/ 	.byte	0x04, 0x36
        /*013a*/ 	.short	(.L_249 - .L_248)
.L_248:
        /*013c*/ 	.word	0x00000008
.L_249:


//--------------------- .nv.callgraph             --------------------------
	.section	.nv.callgraph,"",@"SHT_CUDA_CALLGRAPH"
	.align	4
	.sectionentsize	8
	.align		4
        /*0000*/ 	.word	0x00000000
	.align		4
        /*0004*/ 	.word	0xffffffff
	.align		4
        /*0008*/ 	.word	0x00000000
	.align		4
        /*000c*/ 	.word	0xfffffffe
	.align		4
        /*0010*/ 	.word	0x00000000
	.align		4
        /*0014*/ 	.word	0xfffffffd
	.align		4
        /*0018*/ 	.word	0x00000000
	.align		4
        /*001c*/ 	.word	0xfffffffc


//--------------------- .nv.constant3             --------------------------
	.section	.nv.constant3,"a",@progbits
	.align	8
.nv.constant3:
	.type		_a,@object
	.size		_a,(_b - _a)
_a:
	.zero		800
	.type		_b,@object
	.size		_b,(_c - _b)
_b:
	.zero		8
	.type		_c,@object
	.size		_c,(_sizes - _c)
_c:
	.zero		8
	.type		_sizes,@object
	.size		_sizes,(_lengths - _sizes)
_sizes:
	.zero		8
	.type		_lengths,@object
	.size		_lengths,(_intV - _lengths)
_lengths:
	.zero		16
	.type		_intV,@object
	.size		_intV,(_extV - _intV)
_intV:
	.zero		12
	.type		_extV,@object
	.size		_extV,(_w - _extV)
_extV:
	.zero		12
	.type		_w,@object
	.size		_w,(.L_7 - _w)
_w:
	.zero		24
.L_7:


//--------------------- .text.Sum                 --------------------------
	.section	.text.Sum,"ax",@progbits
	.align	128
        .global         Sum
        .type           Sum,@function
        .size           Sum,(.L_x_53 - Sum)
        .other          Sum,@"STO_CUDA_ENTRY STV_DEFAULT"
Sum:
.text.Sum:
[----:B------:R-:W-:Y:S01]  /*0000*/  LDC R1, c[0x0][0x37c] ;  /* 0x0000df00ff017b82 */ /* 0x000fe20000000800 */
[----:B------:R-:W0:Y:S01]  /*0010*/  S2R R0, SR_CTAID.X ;  /* 0x0000000000007919 */ /* 0x000e220000002500 */
[----:B------:R-:W0:Y:S01]  /*0020*/  LDCU UR4, c[0x0][0x360] ;  /* 0x00006c00ff0477ac */ /* 0x000e220008000800 */
[----:B------:R-:W0:Y:S01]  /*0030*/  S2R R3, SR_TID.X ;  /* 0x0000000000037919 */ /* 0x000e220000002100 */
[----:B------:R-:W1:Y:S01]  /*0040*/  LDCU UR5, c[0x0][0x398] ;  /* 0x00007300ff0577ac */ /* 0x000e620008000800 */
[----:B0-----:R-:W-:-:S05]  /*0050*/  IMAD R0, R0, UR4, R3 ;  /* 0x0000000400007c24 */ /* 0x001fca000f8e0203 */
[----:B-1----:R-:W-:-:S13]  /*0060*/  ISETP.GE.AND P0, PT, R0, UR5, PT ;  /* 0x0000000500007c0c */ /* 0x002fda000bf06270 */
[----:B------:R-:W-:Y:S05]  /*0070*/  @P0 EXIT ;  /* 0x000000000000094d */ /* 0x000fea0003800000 */
[----:B------:R-:W0:Y:S01]  /*0080*/  LDCU UR5, c[0x0][0x370] ;  /* 0x00006e00ff0577ac */ /* 0x000e220008000800 */
[----:B------:R-:W1:Y:S01]  /*0090*/  LDCU.64 UR6, c[0x0][0x358] ;  /* 0x00006b00ff0677ac */ /* 0x000e620008000a00 */
[----:B------:R-:W2:Y:S01]  /*00a0*/  LDCU UR8, c[0x0][0x398] ;  /* 0x00007300ff0877ac */ /* 0x000ea20008000800 */
[----:B0-----:R-:W-:-:S12]  /*00b0*/  UIMAD UR4, UR4, UR5, URZ ;  /* 0x00000005040472a4 */ /* 0x001fd8000f8e02ff */
.L_x_3:
[----:B-1----:R-:W0:Y:S01]  /*00c0*/  LDC.64 R2, c[0x0][0x390] ;  /* 0x0000e400ff027b82 */ /* 0x002e220000000a00 */
[----:B------:R-:W-:Y:S07]  /*00d0*/  BSSY.RECONVERGENT B0, `(.L_x_0) ;  /* 0x0000010000007945 */ /* 0x000fee0003800200 */
[----:B------:R-:W3:Y:S01]  /*00e0*/  LDC R10, c[0x0][0x388] ;  /* 0x0000e200ff0a7b82 */ /* 0x000ee20000000800 */
[----:B0-----:R-:W-:-:S05]  /*00f0*/  IMAD.WIDE R8, R0, 0x8, R2 ;  /* 0x0000000800087825 */ /* 0x001fca00078e0202 */
[----:B-1----:R0:W-:Y:S01]  /*0100*/  STG.E.64 desc[UR6][R8.64], RZ ;  /* 0x000000ff08007986 */ /* 0x0021e2000c101b06 */
[----:B---3--:R-:W-:-:S13]  /*0110*/  ISETP.GE.AND P0, PT, R0, R10, PT ;  /* 0x0000000a0000720c */ /* 0x008fda0003f06270 */
[----:B0-----:R-:W-:Y:S05]  /*0120*/  @P0 BRA `(.L_x_1) ;  /* 0x0000000000280947 */ /* 0x001fea0003800000 */
[----:B------:R-:W0:Y:S01]  /*0130*/  LDC.64 R6, c[0x0][0x380] ;  /* 0x0000e000ff067b82 */ /* 0x000e220000000a00 */
[----:B------:R-:W-:Y:S01]  /*0140*/  IMAD.MOV.U32 R11, RZ, RZ, R0 ;  /* 0x000000ffff0b7224 */ /* 0x000fe200078e0000 */
[----:B------:R-:W-:-:S07]  /*0150*/  CS2R R2, SRZ ;  /* 0x0000000000027805 */ /* 0x000fce000001ff00 */
.L_x_2:
[----:B0-----:R-:W-:-:S06]  /*0160*/  IMAD.WIDE R4, R11, 0x8, R6 ;  /* 0x000000080b047825 */ /* 0x001fcc00078e0206 */
[----:B------:R-:W3:Y:S01]  /*0170*/  LDG.E.64 R4, desc[UR6][R4.64] ;  /* 0x0000000604047981 */ /* 0x000ee2000c1e1b00 */
[----:B--2---:R-:W-:-:S04]  /*0180*/  IADD3 R11, PT, PT, R11, UR8, RZ ;  /* 0x000000080b0b7c10 */ /* 0x004fc8000fffe0ff */
[----:B------:R-:W-:Y:S01]  /*0190*/  ISETP.GE.AND P0, PT, R11, R10, PT ;  /* 0x0000000a0b00720c */ /* 0x000fe20003f06270 */
[----:B-1-3--:R-:W-:-:S07]  /*01a0*/  DADD R2, R4, R2 ;  /* 0x0000000004027229 */ /* 0x00afce0000000002 */
[----:B------:R1:W-:Y:S05]  /*01b0*/  STG.E.64 desc[UR6][R8.64], R2 ;  /* 0x0000000208007986 */ /* 0x0003ea000c101b06 */
[----:B------:R-:W-:Y:S05]  /*01c0*/  @!P0 BRA `(.L_x_2) ;  /* 0xfffffffc00e48947 */ /* 0x000fea000383ffff */
.L_x_1:
[----:B--2---:R-:W-:Y:S05]  /*01d0*/  BSYNC.RECONVERGENT B0 ;  /* 0x0000000000007941 */ /* 0x004fea0003800200 */
.L_x_0:
[----:B------:R-:W0:Y:S01]  /*01e0*/  LDCU UR5, c[0x0][0x398] ;  /* 0x00007300ff0577ac */ /* 0x000e220008000800 */
[----:B------:R-:W-:-:S05]  /*01f0*/  VIADD R0, R0, UR4 ;  /* 0x0000000400007c36 */ /* 0x000fca0008000000 */
[----:B0-----:R-:W-:-:S13]  /*0200*/  ISETP.GE.AND P0, PT, R0, UR5, PT ;  /* 0x0000000500007c0c */ /* 0x001fda000bf06270 */
[----:B------:R-:W-:Y:S05]  /*0210*/  @!P0 BRA `(.L_x_3) ;  /* 0xfffffffc00a88947 */ /* 0x000fea000383ffff */
[----:B------:R-:W-:Y:S05]  /*0220*/  EXIT ;  /* 0x000000000000794d */ /* 0x000fea0003800000 */
.L_x_4:
[----:B------:R-:W-:-:S00]  /*0230*/  BRA `(.L_x_4) ;  /* 0xfffffffc00fc7947 */ /* 0x000fc0000383ffff */
[----:B------:R-:W-:-:S00]  /*0240*/  NOP ;  /* 0x0000000000007918 */ /* 0x000fc00000000000 */
        /* <DEDUP_REMOVED lines=11> */
.L_x_53:


//--------------------- .text.Max                 --------------------------
	.section	.text.Max,"ax",@progbits
	.align	128
        .global         Max
        .type           Max,@function
        .size           Max,(.L_x_54 - Max)
        .other          Max,@"STO_CUDA_ENTRY STV_DEFAULT"
Max:
.text.Max:
        /* <DEDUP_REMOVED lines=12> */
.L_x_8:
[----:B0-----:R-:W0:Y:S01]  /*00c0*/  LDC.64 R2, c[0x0][0x390] ;  /* 0x0000e400ff027b82 */ /* 0x001e220000000a00 */
[----:B------:R-:W3:Y:S01]  /*00d0*/  LDCU UR5, c[0x0][0x388] ;  /* 0x00007100ff0577ac */ /* 0x000ee20008000800 */
[----:B------:R-:W-:Y:S01]  /*00e0*/  BSSY.RECONVERGENT B0, `(.L_x_5) ;  /* 0x0000015000007945 */ /* 0x000fe20003800200 */
[C---:B---3--:R-:W-:Y:S01]  /*00f0*/  ISETP.GE.AND P0, PT, R0.reuse, UR5, PT ;  /* 0x0000000500007c0c */ /* 0x048fe2000bf06270 */
[----:B0---4-:R-:W-:-:S05]  /*0100*/  IMAD.WIDE R8, R0, 0x8, R2 ;  /* 0x0000000800087825 */ /* 0x011fca00078e0202 */
[----:B-1----:R0:W-:Y:S07]  /*0110*/  STG.E.64 desc[UR6][R8.64], RZ ;  /* 0x000000ff08007986 */ /* 0x0021ee000c101b06 */
[----:B------:R-:W-:Y:S05]  /*0120*/  @P0 BRA `(.L_x_6) ;  /* 0x0000000000400947 */ /* 0x000fea0003800000 */
[----:B------:R-:W1:Y:S01]  /*0130*/  LDC R13, c[0x0][0x398] ;  /* 0x0000e600ff0d7b82 */ /* 0x000e620000000800 */
[----:B------:R-:W-:Y:S01]  /*0140*/  IMAD.MOV.U32 R10, RZ, RZ, RZ ;  /* 0x000000ffff0a7224 */ /* 0x000fe200078e00ff */
[----:B------:R-:W-:Y:S02]  /*0150*/  MOV R11, R0 ;  /* 0x00000000000b7202 */ /* 0x000fe40000000f00 */
[----:B------:R-:W-:-:S04]  /*0160*/  CS2R R2, SRZ ;  /* 0x0000000000027805 */ /* 0x000fc8000001ff00 */
[----:B------:R-:W3:Y:S03]  /*0170*/  LDC.64 R6, c[0x0][0x380] ;  /* 0x0000e000ff067b82 */ /* 0x000ee60000000a00 */
.L_x_7:
[----:B---34-:R-:W-:-:S06]  /*0180*/  IMAD.WIDE R4, R11, 0x8, R6 ;  /* 0x000000080b047825 */ /* 0x018fcc00078e0206 */
[----:B------:R-:W3:Y:S01]  /*0190*/  LDG.E.64 R4, desc[UR6][R4.64] ;  /* 0x0000000604047981 */ /* 0x000ee2000c1e1b00 */
[C---:B-1----:R-:W-:Y:S01]  /*01a0*/  IMAD R11, R10.reuse, R13, R13 ;  /* 0x0000000d0a0b7224 */ /* 0x042fe200078e020d */
[----:B------:R-:W-:-:S03]  /*01b0*/  IADD3 R10, PT, PT, R10, 0x1, RZ ;  /* 0x000000010a0a7810 */ /* 0x000fc60007ffe0ff */
[----:B------:R-:W-:-:S05]  /*01c0*/  IMAD.IADD R11, R11, 0x1, R0 ;  /* 0x000000010b0b7824 */ /* 0x000fca00078e0200 */
[----:B--2---:R-:W-:Y:S01]  /*01d0*/  ISETP.GE.AND P1, PT, R11, UR8, PT ;  /* 0x000000080b007c0c */ /* 0x004fe2000bf26270 */
[----:B---3--:R-:W-:-:S14]  /*01e0*/  DSETP.GT.AND P0, PT, R4, R2, PT ;  /* 0x000000020400722a */ /* 0x008fdc0003f04000 */
[----:B------:R4:W-:Y:S01]  /*01f0*/  @P0 STG.E.64 desc[UR6][R8.64], R4 ;  /* 0x0000000408000986 */ /* 0x0009e2000c101b06 */
[----:B------:R-:W-:Y:S01]  /*0200*/  @P0 IMAD.MOV.U32 R2, RZ, RZ, R4 ;  /* 0x000000ffff020224 */ /* 0x000fe200078e0004 */
[----:B------:R-:W-:Y:S01]  /*0210*/  @P0 MOV R3, R5 ;  /* 0x0000000500030202 */ /* 0x000fe20000000f00 */
[----:B------:R-:W-:Y:S06]  /*0220*/  @!P1 BRA `(.L_x_7) ;  /* 0xfffffffc00d49947 */ /* 0x000fec000383ffff */
.L_x_6:
[----:B--2---:R-:W-:Y:S05]  /*0230*/  BSYNC.RECONVERGENT B0 ;  /* 0x0000000000007941 */ /* 0x004fea0003800200 */
.L_x_5:
[----:B------:R-:W1:Y:S01]  /*0240*/  LDCU UR5, c[0x0][0x398] ;  /* 0x00007300ff0577ac */ /* 0x000e620008000800 */
[----:B------:R-:W-:-:S05]  /*0250*/  VIADD R0, R0, UR4 ;  /* 0x0000000400007c36 */ /* 0x000fca0008000000 */
[----:B-1----:R-:W-:-:S13]  /*0260*/  ISETP.GE.AND P0, PT, R0, UR5, PT ;  /* 0x0000000500007c0c */ /* 0x002fda000bf06270 */
[----:B------:R-:W-:Y:S05]  /*0270*/  @!P0 BRA `(.L_x_8) ;  /* 0xfffffffc00908947 */ /* 0x000fea000383ffff */
[----:B------:R-:W-:Y:S05]  /*0280*/  EXIT ;  /* 0x000000000000794d */ /* 0x000fea0003800000 */
.L_x_9:
        /* <DEDUP_REMOVED lines=15> */
.L_x_54:


//--------------------- .text.Delta               --------------------------
	.section	.text.Delta,"ax",@progbits
	.align	128
        .global         Delta
        .type           Delta,@function
        .size           Delta,(.L_x_55 - Delta)
        .other          Delta,@"STO_CUDA_ENTRY STV_DEFAULT"
Delta:
.text.Delta:
        /* <DEDUP_REMOVED lines=8> */
[----:B------:R-:W0:Y:S01]  /*0080*/  LDC.64 R10, c[0x0][0x390] ;  /* 0x0000e400ff0a7b82 */ /* 0x000e220000000a00 */
[----:B------:R-:W1:Y:S01]  /*0090*/  LDCU UR5, c[0x0][0x370] ;  /* 0x00006e00ff0577ac */ /* 0x000e620008000800 */
[----:B------:R-:W2:Y:S06]  /*00a0*/  LDCU.64 UR6, c[0x0][0x358] ;  /* 0x00006b00ff0677ac */ /* 0x000eac0008000a00 */
[----:B------:R-:W3:Y:S08]  /*00b0*/  LDC.64 R12, c[0x0][0x380] ;  /* 0x0000e000ff0c7b82 */ /* 0x000ef00000000a00 */
[----:B------:R-:W4:Y:S01]  /*00c0*/  LDC.64 R14, c[0x0][0x3a0] ;  /* 0x0000e800ff0e7b82 */ /* 0x000f220000000a00 */
[----:B-1----:R-:W-:-:S12]  /*00d0*/  UIMAD UR4, UR4, UR5, URZ ;  /* 0x00000005040472a4 */ /* 0x002fd8000f8e02ff */
.L_x_10:
[----:B0-----:R-:W-:-:S04]  /*00e0*/  IMAD.WIDE R2, R0, 0x8, R10 ;  /* 0x0000000800027825 */ /* 0x001fc800078e020a */
[C---:B---3--:R-:W-:Y:S02]  /*00f0*/  IMAD.WIDE R4, R0.reuse, 0x8, R12 ;  /* 0x0000000800047825 */ /* 0x048fe400078e020c */
[----:B--2---:R-:W2:Y:S04]  /*0100*/  LDG.E.64 R2, desc[UR6][R2.64] ;  /* 0x0000000602027981 */ /* 0x004ea8000c1e1b00 */
[----:B------:R-:W2:Y:S01]  /*0110*/  LDG.E.64 R4, desc[UR6][R4.64] ;  /* 0x0000000604047981 */ /* 0x000ea2000c1e1b00 */
[C---:B-1--4-:R-:W-:Y:S01]  /*0120*/  IMAD.WIDE R8, R0.reuse, 0x8, R14 ;  /* 0x0000000800087825 */ /* 0x052fe200078e020e */
[----:B------:R-:W-:-:S04]  /*0130*/  IADD3 R0, PT, PT, R0, UR4, RZ ;  /* 0x0000000400007c10 */ /* 0x000fc8000fffe0ff */
[----:B------:R-:W-:Y:S01]  /*0140*/  ISETP.GE.AND P0, PT, R0, UR8, PT ;  /* 0x0000000800007c0c */ /* 0x000fe2000bf06270 */
[----:B--2---:R-:W-:-:S08]  /*0150*/  DADD R6, -R2, R4 ;  /* 0x0000000002067229 */ /* 0x004fd00000000104 */
[----:B------:R-:W-:-:S08]  /*0160*/  DMUL R6, R2, R6 ;  /* 0x0000000602067228 */ /* 0x000fd00000000000 */
[----:B------:R-:W-:-:S07]  /*0170*/  DMUL R6, R6, R6 ;  /* 0x0000000606067228 */ /* 0x000fce0000000000 */
[----:B------:R1:W-:Y:S01]  /*0180*/  STG.E.64 desc[UR6][R8.64], R6 ;  /* 0x0000000608007986 */ /* 0x0003e2000c101b06 */
[----:B------:R-:W-:Y:S05]  /*0190*/  @!P0 BRA `(.L_x_10) ;  /* 0xfffffffc00d08947 */ /* 0x000fea000383ffff */
[----:B------:R-:W-:Y:S05]  /*01a0*/  EXIT ;  /* 0x000000000000794d */ /* 0x000fea0003800000 */
.L_x_11:
        /* <DEDUP_REMOVED lines=13> */
.L_x_55:


//--------------------- .text.Square              --------------------------
	.section	.text.Square,"ax",@progbits
	.align	128
        .global         Square
        .type           Square,@function
        .size           Square,(.L_x_56 - Square)
        .other          Square,@"STO_CUDA_ENTRY STV_DEFAULT"
Square:
.text.Square:
        /* <DEDUP_REMOVED lines=11> */
[----:B------:R-:W3:Y:S01]  /*00b0*/  LDC.64 R10, c[0x0][0x3a0] ;  /* 0x0000e800ff0a7b82 */ /* 0x000ee20000000a00 */
[----:B-1----:R-:W-:-:S12]  /*00c0*/  UIMAD UR4, UR4, UR5, URZ ;  /* 0x00000005040472a4 */ /* 0x002fd8000f8e02ff */
.L_x_12:
[----:B0-----:R-:W-:-:S06]  /*00d0*/  IMAD.WIDE R2, R0, 0x8, R8 ;  /* 0x0000000800027825 */ /* 0x001fcc00078e0208 */
[----:B--2---:R-:W2:Y:S01]  /*00e0*/  LDG.E.64 R2, desc[UR6][R2.64] ;  /* 0x0000000602027981 */ /* 0x004ea2000c1e1b00 */
[C---:B-1-3--:R-:W-:Y:S01]  /*00f0*/  IMAD.WIDE R6, R0.reuse, 0x8, R10 ;  /* 0x0000000800067825 */ /* 0x04afe200078e020a */
[----:B------:R-:W-:-:S04]  /*0100*/  IADD3 R0, PT, PT, R0, UR4, RZ ;  /* 0x0000000400007c10 */ /* 0x000fc8000fffe0ff */
[----:B------:R-:W-:Y:S01]  /*0110*/  ISETP.GE.AND P0, PT, R0, UR8, PT ;  /* 0x0000000800007c0c */ /* 0x000fe2000bf06270 */
[----:B--2---:R-:W-:-:S07]  /*0120*/  DMUL R4, R2, R2 ;  /* 0x0000000202047228 */ /* 0x004fce0000000000 */
[----:B------:R1:W-:Y:S05]  /*0130*/  STG.E.64 desc[UR6][R6.64], R4 ;  /* 0x0000000406007986 */ /* 0x0003ea000c101b06 */
[----:B------:R-:W-:Y:S05]  /*0140*/  @!P0 BRA `(.L_x_12) ;  /* 0xfffffffc00e08947 */ /* 0x000fea000383ffff */
[----:B------:R-:W-:Y:S05]  /*0150*/  EXIT ;  /* 0x000000000000794d */ /* 0x000fea0003800000 */
.L_x_13:
        /* <DEDUP_REMOVED lines=10> */
.L_x_56:


//--------------------- .text.Clear               --------------------------
	.section	.text.Clear,"ax",@progbits
	.align	128
        .global         Clear
        .type           Clear,@function
        .size           Clear,(.L_x_57 - Clear)
        .other          Clear,@"STO_CUDA_ENTRY STV_DEFAULT"
Clear:
.text.Clear:
        /* <DEDUP_REMOVED lines=10> */
[----:B------:R-:W2:Y:S01]  /*00a0*/  LDCU.64 UR6, c[0x0][0x358] ;  /* 0x00006b00ff0677ac */ /* 0x000ea20008000a00 */
[----:B-1----:R-:W-:-:S12]  /*00b0*/  UIMAD UR4, UR4, UR5, URZ ;  /* 0x00000005040472a4 */ /* 0x002fd8000f8e02ff */
.L_x_14:
[C---:B0-----:R-:W-:Y:S01]  /*00c0*/  IMAD.WIDE R2, R0.reuse, 0x8, R4 ;  /* 0x0000000800027825 */ /* 0x041fe200078e0204 */
[----:B------:R-:W-:-:S04]  /*00d0*/  IADD3 R0, PT, PT, R0, UR4, RZ ;  /* 0x0000000400007c10 */ /* 0x000fc8000fffe0ff */
[----:B--2---:R1:W-:Y:S01]  /*00e0*/  STG.E.64 desc[UR6][R2.64], RZ ;  /* 0x000000ff02007986 */ /* 0x0043e2000c101b06 */
[----:B------:R-:W-:-:S13]  /*00f0*/  ISETP.GE.AND P0, PT, R0, UR8, PT ;  /* 0x0000000800007c0c */ /* 0x000fda000bf06270 */
[----:B-1----:R-:W-:Y:S05]  /*0100*/  @!P0 BRA `(.L_x_14) ;  /* 0xfffffffc00ec8947 */ /* 0x002fea000383ffff */
[----:B------:R-:W-:Y:S05]  /*0110*/  EXIT ;  /* 0x000000000000794d */ /* 0x000fea0003800000 */
.L_x_15:
        /* <DEDUP_REMOVED lines=14> */
.L_x_57:


//--------------------- .text.Copy                --------------------------
	.section	.text.Copy,"ax",@progbits
	.align	128
        .global         Copy
        .type           Copy,@function
        .size           Copy,(.L_x_58 - Copy)
        .other          Copy,@"STO_CUDA_ENTRY STV_DEFAULT"
Copy:
.text.Copy:
        /* <DEDUP_REMOVED lines=13> */
.L_x_16:
[----:B01----:R-:W-:-:S06]  /*00d0*/  IMAD.WIDE R2, R0, 0x8, R6 ;  /* 0x0000000800027825 */ /* 0x003fcc00078e0206 */
[----:B--2---:R-:W2:Y:S01]  /*00e0*/  LDG.E.64 R2, desc[UR6][R2.64] ;  /* 0x0000000602027981 */ /* 0x004ea2000c1e1b00 */
[C---:B---3--:R-:W-:Y:S01]  /*00f0*/  IMAD.WIDE R4, R0.reuse, 0x8, R8 ;  /* 0x0000000800047825 */ /* 0x048fe200078e0208 */
[----:B------:R-:W-:-:S04]  /*0100*/  IADD3 R0, PT, PT, R0, UR4, RZ ;  /* 0x0000000400007c10 */ /* 0x000fc8000fffe0ff */
[----:B------:R-:W-:Y:S01]  /*0110*/  ISETP.GE.AND P0, PT, R0, UR8, PT ;  /* 0x0000000800007c0c */ /* 0x000fe2000bf06270 */
[----:B--2---:R1:W-:-:S12]  /*0120*/  STG.E.64 desc[UR6][R4.64], R2 ;  /* 0x0000000204007986 */ /* 0x0043d8000c101b06 */
[----:B------:R-:W-:Y:S05]  /*0130*/  @!P0 BRA `(.L_x_16) ;  /* 0xfffffffc00e48947 */ /* 0x000fea000383ffff */
[----:B------:R-:W-:Y:S05]  /*0140*/  EXIT ;  /* 0x000000000000794d */ /* 0x000fea0003800000 */
.L_x_17:
        /* <DEDUP_REMOVED lines=11> */
.L_x_58:


//--------------------- .text.LaplaceSolverWithRelax --------------------------
	.section	.text.LaplaceSolverWithRelax,"ax",@progbits
	.align	128
        .global         LaplaceSolverWithRelax
        .type           LaplaceSolverWithRelax,@function
        .size           LaplaceSolverWithRelax,(.L_x_59 - LaplaceSolverWithRelax)
        .other          LaplaceSolverWithRelax,@"STO_CUDA_ENTRY STV_DEFAULT"
LaplaceSolverWithRelax:
.text.LaplaceSolverWithRelax:
[----:B------:R-:W-:Y:S08]  /*0000*/  LDC R1, c[0x0][0x37c] ;  /* 0x0000df00ff017b82 */ /* 0x000ff00000000800 */
[----:B------:R-:W0:Y:S01]  /*0010*/  LDC R17, c[0x0][0x398] ;  /* 0x0000e600ff117b82 */ /* 0x000e220000000800 */
[----:B------:R-:W1:Y:S01]  /*0020*/  S2R R0, SR_CTAID.X ;  /* 0x0000000000007919 */ /* 0x000e620000002500 */
[----:B------:R-:W2:Y:S01]  /*0030*/  LDCU.64 UR8, c[0x0][0x358] ;  /* 0x00006b00ff0877ac */ /* 0x000ea20008000a00 */
[----:B------:R-:W1:Y:S01]  /*0040*/  S2R R3, SR_TID.X ;  /* 0x0000000000037919 */ /* 0x000e620000002100 */
[----:B------:R-:W1:Y:S04]  /*0050*/  LDCU UR10, c[0x0][0x360] ;  /* 0x00006c00ff0a77ac */ /* 0x000e680008000800 */
[----:B------:R-:W0:Y:S08]  /*0060*/  LDC.64 R4, c[0x0][0x3b0] ;  /* 0x0000ec00ff047b82 */ /* 0x000e300000000a00 */
[----:B------:R-:W3:Y:S08]  /*0070*/  LDC.64 R6, c[0x0][0x3d0] ;  /* 0x0000f400ff067b82 */ /* 0x000ef00000000a00 */
[----:B------:R-:W4:Y:S01]  /*0080*/  LDC.64 R8, c[0x0][0x3e0] ;  /* 0x0000f800ff087b82 */ /* 0x000f220000000a00 */
[----:B0-----:R-:W-:-:S05]  /*0090*/  IMAD.WIDE R4, R17, 0x4, R4 ;  /* 0x0000000411047825 */ /* 0x001fca00078e0204 */
[----:B--2---:R-:W2:Y:S01]  /*00a0*/  LDG.E R23, desc[UR8][R4.64] ;  /* 0x0000000804177981 */ /* 0x004ea2000c1e1900 */
[----:B-1----:R-:W-:-:S04]  /*00b0*/  IMAD R0, R0, UR10, R3 ;  /* 0x0000000a00007c24 */ /* 0x002fc8000f8e0203 */
[----:B---3--:R-:W-:-:S05]  /*00c0*/  IMAD.WIDE.U32 R6, R0, 0x8, R6 ;  /* 0x0000000800067825 */ /* 0x008fca00078e0006 */
[----:B------:R0:W5:Y:S01]  /*00d0*/  LDG.E.64 R10, desc[UR8][R6.64] ;  /* 0x00000008060a7981 */ /* 0x000162000c1e1b00 */
[----:B----4-:R-:W-:-:S05]  /*00e0*/  IMAD.WIDE.U32 R8, R0, 0x8, R8 ;  /* 0x0000000800087825 */ /* 0x010fca00078e0008 */
[----:B------:R0:W5:Y:S01]  /*00f0*/  LDG.E.64 R12, desc[UR8][R8.64] ;  /* 0x00000008080c7981 */ /* 0x000162000c1e1b00 */
[----:B------:R-:W-:Y:S01]  /*0100*/  BSSY.RECONVERGENT B0, `(.L_x_18) ;  /* 0x0000303000007945 */ /* 0x000fe20003800200 */
[----:B--2---:R-:W-:-:S13]  /*0110*/  ISETP.GE.AND P0, PT, R0, R23, PT ;  /* 0x000000170000720c */ /* 0x004fda0003f06270 */
[----:B0-----:R-:W-:Y:S05]  /*0120*/  @P0 BRA `(.L_x_19) ;  /* 0x0000003000000947 */ /* 0x001fea0003800000 */
[----:B------:R-:W0:Y:S01]  /*0130*/  LDC R3, c[0x0][0x370] ;  /* 0x0000dc00ff037b82 */ /* 0x000e220000000800 */
[----:B------:R-:W-:-:S07]  /*0140*/  ISETP.GT.AND P0, PT, R17, RZ, PT ;  /* 0x000000ff1100720c */ /* 0x000fce0003f04270 */
[----:B------:R-:W1:Y:S01]  /*0150*/  LDC.64 R14, c[0x0][0x3c0] ;  /* 0x0000f000ff0e7b82 */ /* 0x000e620000000a00 */
[----:B0-----:R-:W-:Y:S02]  /*0160*/  IMAD R3, R3, UR10, RZ ;  /* 0x0000000a03037c24 */ /* 0x001fe4000f8e02ff */
[----:B-1----:R-:W-:-:S03]  /*0170*/  IMAD.WIDE R14, R17, 0x8, R14 ;  /* 0x00000008110e7825 */ /* 0x002fc600078e020e */
[----:B------:R-:W-:Y:S05]  /*0180*/  @P0 BRA `(.L_x_20) ;  /* 0x0000000000440947 */ /* 0x000fea0003800000 */
[----:B------:R-:W0:Y:S02]  /*0190*/  LDCU UR4, c[0x0][0x3ec] ;  /* 0x00007d80ff0477ac */ /* 0x000e240008000800 */
[----:B0-----:R-:W-:-:S13]  /*01a0*/  ISETP.NE.AND P0, PT, RZ, UR4, PT ;  /* 0x00000004ff007c0c */ /* 0x001fda000bf05270 */
.L_x_22:
[----:B------:R-:W-:Y:S01]  /*01b0*/  IMAD.IADD R0, R3, 0x1, R0 ;  /* 0x0000000103007824 */ /* 0x000fe200078e0200 */
[----:B------:R-:W-:Y:S06]  /*01c0*/  @P0 BRA `(.L_x_21) ;  /* 0x0000000000280947 */ /* 0x000fec0003800000 */
[----:B------:R-:W0:Y:S01]  /*01d0*/  LDC.64 R16, c[0x0][0x380] ;  /* 0x0000e000ff107b82 */ /* 0x000e220000000a00 */
[----:B------:R-:W2:Y:S04]  /*01e0*/  LDG.E.64 R20, desc[UR8][R14.64] ;  /* 0x000000080e147981 */ /* 0x000ea8000c1e1b00 */
[----:B0-----:R-:W2:Y:S02]  /*01f0*/  LDG.E.64 R18, desc[UR8][R16.64] ;  /* 0x0000000810127981 */ /* 0x001ea4000c1e1b00 */
[----:B--2---:R-:W-:-:S07]  /*0200*/  DMUL R20, R18, R20 ;  /* 0x0000001412147228 */ /* 0x004fce0000000000 */
[----:B------:R0:W-:Y:S04]  /*0210*/  STG.E.64 desc[UR8][R16.64], R20 ;  /* 0x0000001410007986 */ /* 0x0001e8000c101b08 */
[----:B------:R0:W5:Y:S01]  /*0220*/  LDG.E R23, desc[UR8][R4.64] ;  /* 0x0000000804177981 */ /* 0x000162000c1e1900 */
[C-C-:B------:R-:W-:Y:S02]  /*0230*/  DADD R24, R18.reuse, -R20.reuse ;  /* 0x0000000012187229 */ /* 0x140fe40000000814 */
[----:B------:R-:W-:-:S06]  /*0240*/  DADD R18, R18, R20 ;  /* 0x0000000012127229 */ /* 0x000fcc0000000014 */
[----:B-----5:R-:W-:Y:S02]  /*0250*/  DFMA R10, R24, R24, R10 ;  /* 0x00000018180a722b */ /* 0x020fe4000000000a */
[----:B0-----:R-:W-:-:S11]  /*0260*/  DFMA R12, R18, R18, R12 ;  /* 0x00000012120c722b */ /* 0x001fd6000000000c */
.L_x_21:
[----:B------:R-:W-:-:S13]  /*0270*/  ISETP.GE.AND P1, PT, R0, R23, PT ;  /* 0x000000170000720c */ /* 0x000fda0003f26270 */
[----:B------:R-:W-:Y:S05]  /*0280*/  @!P1 BRA `(.L_x_22) ;  /* 0xfffffffc00c89947 */ /* 0x000fea000383ffff */
[----:B------:R-:W-:Y:S05]  /*0290*/  BRA `(.L_x_19) ;  /* 0x0000002c00a47947 */ /* 0x000fea0003800000 */
.L_x_20:
[----:B------:R-:W-:-:S07]  /*02a0*/  LOP3.LUT R2, R17, 0x7ffffff8, RZ, 0xc0, !PT ;  /* 0x7ffffff811027812 */ /* 0x000fce00078ec0ff */
.L_x_35:
[----:B------:R-:W0:Y:S01]  /*02b0*/  LDC R4, c[0x0][0x398] ;  /* 0x0000e600ff047b82 */ /* 0x000e220000000800 */
[----:B------:R-:W-:Y:S01]  /*02c0*/  IMAD.MOV.U32 R17, RZ, RZ, RZ ;  /* 0x000000ffff117224 */ /* 0x000fe200078e00ff */
[----:B------:R-:W-:Y:S01]  /*02d0*/  MOV R27, R0 ;  /* 0x00000000001b7202 */ /* 0x000fe20000000f00 */
[----:B------:R-:W-:Y:S01]  /*02e0*/  IMAD.MOV.U32 R18, RZ, RZ, RZ ;  /* 0x000000ffff127224 */ /* 0x000fe200078e00ff */
[----:B0-----:R-:W-:Y:S01]  /*02f0*/  ISETP.GE.U32.AND P0, PT, R4, 0x8, PT ;  /* 0x000000080400780c */ /* 0x001fe20003f06070 */
[----:B------:R-:W-:-:S12]  /*0300*/  IMAD.MOV.U32 R4, RZ, RZ, RZ ;  /* 0x000000ffff047224 */ /* 0x000fd800078e00ff */
[----:B------:R-:W-:Y:S05]  /*0310*/  @!P0 BRA `(.L_x_23) ;  /* 0x0000001000688947 */ /* 0x000fea0003800000 */
[----:B------:R-:W0:Y:S01]  /*0320*/  LDCU.64 UR6, c[0x0][0x390] ;  /* 0x00007200ff0677ac */ /* 0x000e220008000a00 */
[----:B------:R-:W-:Y:S01]  /*0330*/  HFMA2 R4, -RZ, RZ, 0, 0 ;  /* 0x00000000ff047431 */ /* 0x000fe200000001ff */
[----:B------:R-:W-:Y:S01]  /*0340*/  IADD3 R26, PT, PT, -R2, RZ, RZ ;  /* 0x000000ff021a7210 */ /* 0x000fe20007ffe1ff */
[----:B------:R-:W-:Y:S01]  /*0350*/  IMAD.MOV.U32 R18, RZ, RZ, RZ ;  /* 0x000000ffff127224 */ /* 0x000fe200078e00ff */
[----:B------:R-:W1:Y:S01]  /*0360*/  LDCU.64 UR4, c[0x0][0x3a0] ;  /* 0x00007400ff0477ac */ /* 0x000e620008000a00 */
[----:B------:R-:W-:Y:S01]  /*0370*/  IMAD.MOV.U32 R27, RZ, RZ, R0 ;  /* 0x000000ffff1b7224 */ /* 0x000fe200078e0000 */
[----:B0-----:R-:W-:Y:S02]  /*0380*/  UIADD3 UR6, UP0, UPT, UR6, 0x10, URZ ;  /* 0x0000001006067890 */ /* 0x001fe4000ff1e0ff */
[----:B-1----:R-:W-:Y:S02]  /*0390*/  UIADD3 UR4, UP1, UPT, UR4, 0x10, URZ ;  /* 0x0000001004047890 */ /* 0x002fe4000ff3e0ff */
[----:B------:R-:W-:-:S02]  /*03a0*/  UIADD3.X UR7, UPT, UPT, URZ, UR7, URZ, UP0, !UPT ;  /* 0x00000007ff077290 */ /* 0x000fc400087fe4ff */
[----:B------:R-:W-:Y:S01]  /*03b0*/  IMAD.U32 R14, RZ, RZ, UR6 ;  /* 0x00000006ff0e7e24 */ /* 0x000fe2000f8e00ff */
[----:B------:R-:W-:Y:S01]  /*03c0*/  UIADD3.X UR5, UPT, UPT, URZ, UR5, URZ, UP1, !UPT ;  /* 0x00000005ff057290 */ /* 0x000fe20008ffe4ff */
[----:B------:R-:W-:Y:S02]  /*03d0*/  IMAD.U32 R22, RZ, RZ, UR4 ;  /* 0x00000004ff167e24 */ /* 0x000fe4000f8e00ff */
[----:B------:R-:W-:-:S03]  /*03e0*/  MOV R15, UR7 ;  /* 0x00000007000f7c02 */ /* 0x000fc60008000f00 */
[----:B------:R-:W-:-:S07]  /*03f0*/  IMAD.U32 R31, RZ, RZ, UR5 ;  /* 0x00000005ff1f7e24 */ /* 0x000fce000f8e00ff */
.L_x_24:
[----:B------:R-:W2:Y:S04]  /*0400*/  LDG.E R30, desc[UR8][R14.64+-0x10] ;  /* 0xfffff0080e1e7981 */ /* 0x000ea8000c1e1900 */
[----:B------:R-:W3:Y:S04]  /*0410*/  LDG.E R28, desc[UR8][R14.64+-0xc] ;  /* 0xfffff4080e1c7981 */ /* 0x000ee8000c1e1900 */
[----:B------:R-:W4:Y:S04]  /*0420*/  LDG.E R5, desc[UR8][R14.64+-0x8] ;  /* 0xfffff8080e057981 */ /* 0x000f28000c1e1900 */
[----:B------:R-:W4:Y:S01]  /*0430*/  LDG.E R29, desc[UR8][R14.64+-0x4] ;  /* 0xfffffc080e1d7981 */ /* 0x000f22000c1e1900 */
[----:B------:R-:W-:Y:S01]  /*0440*/  IABS R34, R27 ;  /* 0x0000001b00227213 */ /* 0x000fe20000000000 */
[----:B--2---:R-:W-:Y:S01]  /*0450*/  VIADD R30, R30, 0xfffffffe ;  /* 0xfffffffe1e1e7836 */ /* 0x004fe20000000000 */
[----:B---3--:R-:W-:-:S04]  /*0460*/  IADD3 R28, PT, PT, R28, -0x2, RZ ;  /* 0xfffffffe1c1c7810 */ /* 0x008fc80007ffe0ff */
[----:B------:R-:W-:Y:S02]  /*0470*/  IABS R32, R30 ;  /* 0x0000001e00207213 */ /* 0x000fe40000000000 */
[----:B------:R-:W-:Y:S01]  /*0480*/  IABS R24, R28 ;  /* 0x0000001c00187213 */ /* 0x000fe20000000000 */
[----:B----4-:R-:W-:Y:S01]  /*0490*/  VIADD R5, R5, 0xfffffffe ;  /* 0xfffffffe05057836 */ /* 0x010fe20000000000 */
[----:B------:R-:W0:Y:S01]  /*04a0*/  I2F.RP R20, R32 ;  /* 0x0000002000147306 */ /* 0x000e220000209400 */
[----:B------:R-:W-:-:S03]  /*04b0*/  IABS R35, R30 ;  /* 0x0000001e00237213 */ /* 0x000fc60000000000 */
[----:B------:R-:W-:Y:S02]  /*04c0*/  IABS R19, R5 ;  /* 0x0000000500137213 */ /* 0x000fe40000000000 */
[----:B------:R-:W-:Y:S02]  /*04d0*/  IADD3 R35, PT, PT, RZ, -R35, RZ ;  /* 0x80000023ff237210 */ /* 0x000fe40007ffe0ff */
[----:B------:R-:W1:Y:S08]  /*04e0*/  I2F.RP R25, R24 ;  /* 0x0000001800197306 */ /* 0x000e700000209400 */
[----:B0-----:R-:W0:Y:S08]  /*04f0*/  MUFU.RCP R20, R20 ;  /* 0x0000001400147308 */ /* 0x001e300000001000 */
[----:B------:R-:W-:Y:S08]  /*0500*/  I2F.RP R33, R19 ;  /* 0x0000001300217306 */ /* 0x000ff00000209400 */
[----:B-1----:R-:W1:Y:S01]  /*0510*/  MUFU.RCP R25, R25 ;  /* 0x0000001900197308 */ /* 0x002e620000001000 */
[----:B0-----:R-:W-:-:S07]  /*0520*/  VIADD R16, R20, 0xffffffe ;  /* 0x0ffffffe14107836 */ /* 0x001fce0000000000 */
[----:B------:R0:W2:Y:S02]  /*0530*/  F2I.FTZ.U32.TRUNC.NTZ R17, R16 ;  /* 0x0000001000117305 */ /* 0x0000a4000021f000 */
[----:B0-----:R-:W-:Y:S02]  /*0540*/  IMAD.MOV.U32 R16, RZ, RZ, RZ ;  /* 0x000000ffff107224 */ /* 0x001fe400078e00ff */
[----:B-1----:R-:W-:Y:S01]  /*0550*/  VIADD R20, R25, 0xffffffe ;  /* 0x0ffffffe19147836 */ /* 0x002fe20000000000 */
[----:B--2---:R-:W-:-:S05]  /*0560*/  IADD3 R21, PT, PT, RZ, -R17, RZ ;  /* 0x80000011ff157210 */ /* 0x004fca0007ffe0ff */
[----:B------:R-:W-:-:S04]  /*0570*/  IMAD R21, R21, R32, RZ ;  /* 0x0000002015157224 */ /* 0x000fc800078e02ff */
[----:B------:R-:W-:Y:S02]  /*0580*/  IMAD.HI.U32 R17, R17, R21, R16 ;  /* 0x0000001511117227 */ /* 0x000fe400078e0010 */
[----:B------:R-:W0:Y:S04]  /*0590*/  MUFU.RCP R16, R33 ;  /* 0x0000002100107308 */ /* 0x000e280000001000 */
[----:B------:R-:W-:-:S04]  /*05a0*/  IMAD.HI.U32 R25, R17, R34, RZ ;  /* 0x0000002211197227 */ /* 0x000fc800078e00ff */
[----:B------:R1:W2:Y:S01]  /*05b0*/  F2I.FTZ.U32.TRUNC.NTZ R21, R20 ;  /* 0x0000001400157305 */ /* 0x0002a2000021f000 */
[----:B------:R-:W-:-:S05]  /*05c0*/  IMAD R35, R25, R35, R34 ;  /* 0x0000002319237224 */ /* 0x000fca00078e0222 */
[----:B------:R-:W-:Y:S01]  /*05d0*/  ISETP.GT.U32.AND P2, PT, R32, R35, PT ;  /* 0x000000232000720c */ /* 0x000fe20003f44070 */
[----:B0-----:R-:W-:Y:S01]  /*05e0*/  VIADD R16, R16, 0xffffffe ;  /* 0x0ffffffe10107836 */ /* 0x001fe20000000000 */
[----:B-1----:R-:W-:-:S03]  /*05f0*/  MOV R20, RZ ;  /* 0x000000ff00147202 */ /* 0x002fc60000000f00 */
[----:B------:R0:W1:Y:S01]  /*0600*/  F2I.FTZ.U32.TRUNC.NTZ R17, R16 ;  /* 0x0000001000117305 */ /* 0x000062000021f000 */
[----:B--2---:R-:W-:-:S04]  /*0610*/  IMAD.MOV R33, RZ, RZ, -R21 ;  /* 0x000000ffff217224 */ /* 0x004fc800078e0a15 */
[----:B------:R-:W-:-:S03]  /*0620*/  IMAD R33, R33, R24, RZ ;  /* 0x0000001821217224 */ /* 0x000fc600078e02ff */
[----:B------:R-:W-:Y:S02]  /*0630*/  @!P2 IMAD.IADD R35, R35, 0x1, -R32 ;  /* 0x000000012323a824 */ /* 0x000fe400078e0a20 */
[----:B------:R-:W-:-:S03]  /*0640*/  IMAD.HI.U32 R33, R21, R33, R20 ;  /* 0x0000002115217227 */ /* 0x000fc600078e0014 */
[----:B------:R-:W-:Y:S01]  /*0650*/  ISETP.GE.U32.AND P1, PT, R35, R32, PT ;  /* 0x000000202300720c */ /* 0x000fe20003f26070 */
[----:B0-----:R-:W-:Y:S02]  /*0660*/  IMAD.MOV.U32 R16, RZ, RZ, RZ ;  /* 0x000000ffff107224 */ /* 0x001fe400078e00ff */
[----:B-1----:R-:W-:Y:S02]  /*0670*/  IMAD.MOV R20, RZ, RZ, -R17 ;  /* 0x000000ffff147224 */ /* 0x002fe400078e0a11 */
[----:B------:R-:W-:Y:S01]  /*0680*/  @!P2 VIADD R25, R25, 0x1 ;  /* 0x000000011919a836 */ /* 0x000fe20000000000 */
[----:B------:R-:W-:Y:S01]  /*0690*/  ISETP.NE.AND P2, PT, R30, RZ, PT ;  /* 0x000000ff1e00720c */ /* 0x000fe20003f45270 */
[----:B------:R-:W-:Y:S01]  /*06a0*/  IMAD R21, R20, R19, RZ ;  /* 0x0000001314157224 */ /* 0x000fe200078e02ff */
[----:B------:R-:W-:-:S03]  /*06b0*/  IADD3 R20, PT, PT, R29, -0x2, RZ ;  /* 0xfffffffe1d147810 */ /* 0x000fc60007ffe0ff */
[----:B------:R-:W-:Y:S01]  /*06c0*/  IMAD.HI.U32 R32, R17, R21, R16 ;  /* 0x0000001511207227 */ /* 0x000fe200078e0010 */
[----:B------:R-:W-:Y:S02]  /*06d0*/  LOP3.LUT R16, R27, R30, RZ, 0x3c, !PT ;  /* 0x0000001e1b107212 */ /* 0x000fe400078e3cff */
[----:B------:R-:W-:Y:S02]  /*06e0*/  IABS R21, R20 ;  /* 0x0000001400157213 */ /* 0x000fe40000000000 */
[----:B------:R-:W-:Y:S02]  /*06f0*/  ISETP.GE.AND P3, PT, R16, RZ, PT ;  /* 0x000000ff1000720c */ /* 0x000fe40003f66270 */
[----:B------:R-:W0:Y:S01]  /*0700*/  I2F.RP R16, R21 ;  /* 0x0000001500107306 */ /* 0x000e220000209400 */
[----:B------:R-:W-:Y:S02]  /*0710*/  @P1 IADD3 R25, PT, PT, R25, 0x1, RZ ;  /* 0x0000000119191810 */ /* 0x000fe40007ffe0ff */
[----:B------:R-:W-:-:S03]  /*0720*/  IABS R17, R28 ;  /* 0x0000001c00117213 */ /* 0x000fc60000000000 */
[----:B------:R-:W-:Y:S01]  /*0730*/  IMAD.MOV.U32 R35, RZ, RZ, R25 ;  /* 0x000000ffff237224 */ /* 0x000fe200078e0019 */
[----:B------:R-:W-:-:S04]  /*0740*/  IADD3 R25, PT, PT, RZ, -R17, RZ ;  /* 0x80000011ff197210 */ /* 0x000fc80007ffe0ff */
[----:B------:R-:W-:Y:S01]  /*0750*/  @!P3 IMAD.MOV R35, RZ, RZ, -R35 ;  /* 0x000000ffff23b224 */ /* 0x000fe200078e0a23 */
[----:B------:R-:W-:Y:S01]  /*0760*/  @!P2 LOP3.LUT R35, RZ, R30, RZ, 0x33, !PT ;  /* 0x0000001eff23a212 */ /* 0x000fe200078e33ff */
[----:B0-----:R-:W0:Y:S03]  /*0770*/  MUFU.RCP R16, R16 ;  /* 0x0000001000107308 */ /* 0x001e260000001000 */
[----:B------:R-:W-:-:S05]  /*0780*/  IABS R34, R35 ;  /* 0x0000002300227213 */ /* 0x000fca0000000000 */
[----:B------:R-:W-:Y:S02]  /*0790*/  IMAD.HI.U32 R29, R33, R34, RZ ;  /* 0x00000022211d7227 */ /* 0x000fe400078e00ff */
[----:B------:R-:W2:Y:S02]  /*07a0*/  LDG.E R33, desc[UR8][R14.64] ;  /* 0x000000080e217981 */ /* 0x000ea4000c1e1900 */
[----:B------:R-:W-:Y:S02]  /*07b0*/  IMAD R25, R29, R25, R34 ;  /* 0x000000191d197224 */ /* 0x000fe400078e0222 */
[----:B0-----:R-:W-:-:S03]  /*07c0*/  VIADD R17, R16, 0xffffffe ;  /* 0x0ffffffe10117836 */ /* 0x001fc60000000000 */
[----:B------:R-:W-:-:S03]  /*07d0*/  ISETP.GT.U32.AND P2, PT, R24, R25, PT ;  /* 0x000000191800720c */ /* 0x000fc60003f44070 */
[----:B------:R-:W0:Y:S10]  /*07e0*/  F2I.FTZ.U32.TRUNC.NTZ R17, R17 ;  /* 0x0000001100117305 */ /* 0x000e34000021f000 */
[----:B------:R-:W-:Y:S01]  /*07f0*/  @!P2 IMAD.IADD R25, R25, 0x1, -R24 ;  /* 0x000000011919a824 */ /* 0x000fe200078e0a18 */
[----:B0-----:R-:W-:-:S04]  /*0800*/  IADD3 R16, PT, PT, RZ, -R17, RZ ;  /* 0x80000011ff107210 */ /* 0x001fc80007ffe0ff */
[----:B------:R-:W-:Y:S01]  /*0810*/  ISETP.GE.U32.AND P1, PT, R25, R24, PT ;  /* 0x000000181900720c */ /* 0x000fe20003f26070 */
[----:B------:R-:W-:Y:S02]  /*0820*/  IMAD R25, R16, R21, RZ ;  /* 0x0000001510197224 */ /* 0x000fe400078e02ff */
[----:B------:R-:W-:-:S04]  /*0830*/  IMAD.MOV.U32 R16, RZ, RZ, RZ ;  /* 0x000000ffff107224 */ /* 0x000fc800078e00ff */
[----:B------:R-:W-:Y:S01]  /*0840*/  IMAD.HI.U32 R25, R17, R25, R16 ;  /* 0x0000001911197227 */ /* 0x000fe200078e0010 */
[----:B------:R-:W-:-:S03]  /*0850*/  LOP3.LUT R16, R35, R28, RZ, 0x3c, !PT ;  /* 0x0000001c23107212 */ /* 0x000fc600078e3cff */
[----:B------:R-:W-:Y:S01]  /*0860*/  @!P2 VIADD R29, R29, 0x1 ;  /* 0x000000011d1da836 */ /* 0x000fe20000000000 */
[----:B------:R-:W-:Y:S02]  /*0870*/  ISETP.GE.AND P3, PT, R16, RZ, PT ;  /* 0x000000ff1000720c */ /* 0x000fe40003f66270 */
[----:B------:R-:W-:Y:S02]  /*0880*/  ISETP.NE.AND P2, PT, R28, RZ, PT ;  /* 0x000000ff1c00720c */ /* 0x000fe40003f45270 */
[----:B------:R-:W-:-:S05]  /*0890*/  @P1 IADD3 R29, PT, PT, R29, 0x1, RZ ;  /* 0x000000011d1d1810 */ /* 0x000fca0007ffe0ff */
[----:B------:R-:W-:Y:S01]  /*08a0*/  IMAD.MOV.U32 R24, RZ, RZ, R29 ;  /* 0x000000ffff187224 */ /* 0x000fe200078e001d */
[----:B------:R-:W-:-:S03]  /*08b0*/  IADD3 R29, PT, PT, -R35, RZ, RZ ;  /* 0x000000ff231d7210 */ /* 0x000fc60007ffe1ff */
[----:B------:R-:W-:Y:S02]  /*08c0*/  @!P3 IMAD.MOV R24, RZ, RZ, -R24 ;  /* 0x000000ffff18b224 */ /* 0x000fe400078e0a18 */
[----:B------:R-:W-:Y:S01]  /*08d0*/  @!P2 LOP3.LUT R24, RZ, R28, RZ, 0x33, !PT ;  /* 0x0000001cff18a212 */ /* 0x000fe200078e33ff */
[----:B------:R-:W-:Y:S01]  /*08e0*/  IMAD R29, R30, R29, R27 ;  /* 0x0000001d1e1d7224 */ /* 0x000fe200078e021b */
[----:B------:R-:W-:-:S03]  /*08f0*/  IABS R16, R5 ;  /* 0x0000000500107213 */ /* 0x000fc60000000000 */
[----:B------:R-:W-:Y:S02]  /*0900*/  IMAD.MOV R27, RZ, RZ, -R24 ;  /* 0x000000ffff1b7224 */ /* 0x000fe400078e0a18 */
[----:B------:R-:W-:Y:S02]  /*0910*/  IMAD.MOV.U32 R17, RZ, RZ, R31 ;  /* 0x000000ffff117224 */ /* 0x000fe400078e001f */
[----:B------:R-:W-:Y:S01]  /*0920*/  IMAD R27, R28, R27, R35 ;  /* 0x0000001b1c1b7224 */ /* 0x000fe200078e0223 */
[----:B------:R-:W-:Y:S01]  /*0930*/  IABS R35, R24 ;  /* 0x0000001800237213 */ /* 0x000fe20000000000 */
[----:B------:R-:W-:Y:S01]  /*0940*/  IMAD.MOV R28, RZ, RZ, -R16 ;  /* 0x000000ffff1c7224 */ /* 0x000fe200078e0a10 */
[----:B------:R-:W-:Y:S01]  /*0950*/  MOV R16, R22 ;  /* 0x0000001600107202 */ /* 0x000fe20000000f00 */
[----:B------:R-:W3:Y:S02]  /*0960*/  LDG.E R31, desc[UR8][R14.64+0x4] ;  /* 0x000004080e1f7981 */ /* 0x000ee4000c1e1900 */
[----:B------:R-:W-:-:S02]  /*0970*/  IMAD.HI.U32 R30, R32, R35, RZ ;  /* 0x00000023201e7227 */ /* 0x000fc400078e00ff */
[----:B------:R-:W4:Y:S04]  /*0980*/  LDG.E R34, desc[UR8][R16.64+-0x10] ;  /* 0xfffff00810227981 */ /* 0x000f28000c1e1900 */
[----:B------:R-:W4:Y:S01]  /*0990*/  LDG.E R32, desc[UR8][R16.64+-0xc] ;  /* 0xfffff40810207981 */ /* 0x000f22000c1e1900 */
[----:B------:R-:W-:-:S04]  /*09a0*/  IMAD.MOV.U32 R22, RZ, RZ, R28 ;  /* 0x000000ffff167224 */ /* 0x000fc800078e001c */
[----:B------:R-:W-:-:S05]  /*09b0*/  IMAD R22, R30, R22, R35 ;  /* 0x000000161e167224 */ /* 0x000fca00078e0223 */
[----:B------:R-:W-:-:S13]  /*09c0*/  ISETP.GT.U32.AND P2, PT, R19, R22, PT ;  /* 0x000000161300720c */ /* 0x000fda0003f44070 */
[----:B------:R-:W-:-:S04]  /*09d0*/  @!P2 IADD3 R22, PT, PT, R22, -R19, RZ ;  /* 0x800000131616a210 */ /* 0x000fc80007ffe0ff */
[----:B------:R-:W-:Y:S02]  /*09e0*/  ISETP.GE.U32.AND P1, PT, R22, R19, PT ;  /* 0x000000131600720c */ /* 0x000fe40003f26070 */
[----:B------:R-:W-:Y:S02]  /*09f0*/  @!P2 IADD3 R30, PT, PT, R30, 0x1, RZ ;  /* 0x000000011e1ea810 */ /* 0x000fe40007ffe0ff */
[----:B------:R-:W-:-:S09]  /*0a00*/  ISETP.NE.AND P2, PT, R5, RZ, PT ;  /* 0x000000ff0500720c */ /* 0x000fd20003f45270 */
[----:B------:R-:W-:Y:S02]  /*0a10*/  @P1 VIADD R30, R30, 0x1 ;  /* 0x000000011e1e1836 */ /* 0x000fe40000000000 */
[----:B--2---:R-:W-:-:S05]  /*0a20*/  VIADD R22, R33, 0xfffffffe ;  /* 0xfffffffe21167836 */ /* 0x004fca0000000000 */
[----:B------:R-:W-:-:S04]  /*0a30*/  IABS R28, R22 ;  /* 0x00000016001c7213 */ /* 0x000fc80000000000 */
[----:B------:R-:W0:Y:S08]  /*0a40*/  I2F.RP R36, R28 ;  /* 0x0000001c00247306 */ /* 0x000e300000209400 */
[----:B0-----:R-:W0:Y:S02]  /*0a50*/  MUFU.RCP R36, R36 ;  /* 0x0000002400247308 */ /* 0x001e240000001000 */
[----:B0-----:R-:W-:-:S06]  /*0a60*/  VIADD R19, R36, 0xffffffe ;  /* 0x0ffffffe24137836 */ /* 0x001fcc0000000000 */
[----:B------:R-:W0:Y:S01]  /*0a70*/  F2I.FTZ.U32.TRUNC.NTZ R19, R19 ;  /* 0x0000001300137305 */ /* 0x000e22000021f000 */
[----:B------:R-:W-:Y:S01]  /*0a80*/  IADD3 R33, PT, PT, R27, R29, R18 ;  /* 0x0000001d1b217210 */ /* 0x000fe20007ffe012 */
[----:B------:R-:W-:Y:S01]  /*0a90*/  IMAD.MOV.U32 R18, RZ, RZ, RZ ;  /* 0x000000ffff127224 */ /* 0x000fe200078e00ff */
[----:B0-----:R-:W-:-:S05]  /*0aa0*/  IADD3 R37, PT, PT, RZ, -R19, RZ ;  /* 0x80000013ff257210 */ /* 0x001fca0007ffe0ff */
[----:B------:R-:W-:Y:S02]  /*0ab0*/  IMAD R37, R37, R28, RZ ;  /* 0x0000001c25257224 */ /* 0x000fe400078e02ff */
[----:B---3--:R-:W-:Y:S02]  /*0ac0*/  VIADD R31, R31, 0xfffffffe ;  /* 0xfffffffe1f1f7836 */ /* 0x008fe40000000000 */
[----:B----4-:R-:W-:Y:S02]  /*0ad0*/  IMAD R35, R29, R34, R34 ;  /* 0x000000221d237224 */ /* 0x010fe400078e0222 */
[----:B------:R-:W2:Y:S01]  /*0ae0*/  LDG.E R34, desc[UR8][R14.64+0x8] ;  /* 0x000008080e227981 */ /* 0x000ea2000c1e1900 */
[----:B------:R-:W-:-:S05]  /*0af0*/  IMAD R27, R27, R32, R32 ;  /* 0x000000201b1b7224 */ /* 0x000fca00078e0220 */
[----:B------:R-:W-:Y:S02]  /*0b00*/  IADD3 R4, PT, PT, R27, R35, R4 ;  /* 0x000000231b047210 */ /* 0x000fe40007ffe004 */
[----:B------:R-:W-:Y:S01]  /*0b10*/  IABS R27, R31 ;  /* 0x0000001f001b7213 */ /* 0x000fe20000000000 */
[----:B------:R-:W-:Y:S01]  /*0b20*/  IMAD.HI.U32 R29, R19, R37, R18 ;  /* 0x00000025131d7227 */ /* 0x000fe200078e0012 */
[----:B------:R-:W-:Y:S02]  /*0b30*/  LOP3.LUT R18, R24, R5, RZ, 0x3c, !PT ;  /* 0x0000000518127212 */ /* 0x000fe400078e3cff */
[----:B------:R-:W0:Y:S02]  /*0b40*/  I2F.RP R35, R27 ;  /* 0x0000001b00237306 */ /* 0x000e240000209400 */
[----:B------:R-:W-:Y:S02]  /*0b50*/  ISETP.GE.AND P3, PT, R18, RZ, PT ;  /* 0x000000ff1200720c */ /* 0x000fe40003f66270 */
[----:B------:R-:W-:-:S04]  /*0b60*/  IABS R19, R20 ;  /* 0x0000001400137213 */ /* 0x000fc80000000000 */
[----:B0-----:R-:W0:Y:S07]  /*0b70*/  MUFU.RCP R18, R35 ;  /* 0x0000002300127308 */ /* 0x001e2e0000001000 */
[----:B------:R-:W-:Y:S01]  /*0b80*/  @!P3 IMAD.MOV R30, RZ, RZ, -R30 ;  /* 0x000000ffff1eb224 */ /* 0x000fe200078e0a1e */
[----:B------:R-:W-:-:S04]  /*0b90*/  @!P2 LOP3.LUT R30, RZ, R5, RZ, 0x33, !PT ;  /* 0x00000005ff1ea212 */ /* 0x000fc800078e33ff */
[----:B------:R-:W-:Y:S02]  /*0ba0*/  IABS R32, R30 ;  /* 0x0000001e00207213 */ /* 0x000fe40000000000 */
[----:B------:R-:W-:-:S03]  /*0bb0*/  IADD3 R19, PT, PT, RZ, -R19, RZ ;  /* 0x80000013ff137210 */ /* 0x000fc60007ffe0ff */
[----:B------:R-:W-:-:S04]  /*0bc0*/  IMAD.HI.U32 R25, R25, R32, RZ ;  /* 0x0000002019197227 */ /* 0x000fc800078e00ff */
        /* <DEDUP_REMOVED lines=9> */
[----:B------:R-:W-:Y:S02]  /*0c60*/  IMAD.HI.U32 R18, R19, R21, R18 ;  /* 0x0000001513127227 */ /* 0x000fe400078e0012 */
[----:B------:R-:W3:Y:S02]  /*0c70*/  LDG.E R21, desc[UR8][R14.64+0xc] ;  /* 0x00000c080e157981 */ /* 0x000ee4000c1e1900 */
[----:B------:R-:W-:-:S04]  /*0c80*/  IMAD.MOV R32, RZ, RZ, -R30 ;  /* 0x000000ffff207224 */ /* 0x000fc800078e0a1e */
[----:B------:R-:W-:Y:S01]  /*0c90*/  IMAD R24, R5, R32, R24 ;  /* 0x0000002005187224 */ /* 0x000fe200078e0218 */
[----:B------:R-:W-:Y:S02]  /*0ca0*/  LOP3.LUT R5, R30, R20, RZ, 0x3c, !PT ;  /* 0x000000141e057212 */ /* 0x000fe400078e3cff */
[----:B------:R-:W-:Y:S02]  /*0cb0*/  @!P2 IADD3 R25, PT, PT, R25, 0x1, RZ ;  /* 0x000000011919a810 */ /* 0x000fe40007ffe0ff */
[----:B------:R-:W-:Y:S02]  /*0cc0*/  ISETP.GE.AND P3, PT, R5, RZ, PT ;  /* 0x000000ff0500720c */ /* 0x000fe40003f66270 */
[----:B------:R-:W-:Y:S01]  /*0cd0*/  ISETP.NE.AND P2, PT, R20, RZ, PT ;  /* 0x000000ff1400720c */ /* 0x000fe20003f45270 */
[----:B------:R-:W-:-:S04]  /*0ce0*/  @P1 VIADD R25, R25, 0x1 ;  /* 0x0000000119191836 */ /* 0x000fc80000000000 */
[----:B------:R-:W-:Y:S01]  /*0cf0*/  IMAD.MOV.U32 R19, RZ, RZ, R25 ;  /* 0x000000ffff137224 */ /* 0x000fe200078e0019 */
[----:B------:R-:W-:Y:S01]  /*0d00*/  IABS R5, R22 ;  /* 0x0000001600057213 */ /* 0x000fe20000000000 */
[----:B------:R-:W4:Y:S04]  /*0d10*/  LDG.E R25, desc[UR8][R16.64+-0x4] ;  /* 0xfffffc0810197981 */ /* 0x000f28000c1e1900 */
[----:B------:R-:W-:Y:S02]  /*0d20*/  @!P3 IADD3 R19, PT, PT, -R19, RZ, RZ ;  /* 0x000000ff1313b210 */ /* 0x000fe40007ffe1ff */
[----:B------:R-:W-:-:S04]  /*0d30*/  @!P2 LOP3.LUT R19, RZ, R20, RZ, 0x33, !PT ;  /* 0x00000014ff13a212 */ /* 0x000fc800078e33ff */
[----:B------:R-:W-:Y:S01]  /*0d40*/  IABS R32, R19 ;  /* 0x0000001300207213 */ /* 0x000fe20000000000 */
[----:B------:R-:W-:-:S04]  /*0d50*/  IMAD.MOV R5, RZ, RZ, -R5 ;  /* 0x000000ffff057224 */ /* 0x000fc800078e0a05 */
[----:B------:R-:W-:-:S04]  /*0d60*/  IMAD.HI.U32 R29, R29, R32, RZ ;  /* 0x000000201d1d7227 */ /* 0x000fc800078e00ff */
[----:B------:R-:W-:-:S05]  /*0d70*/  IMAD R5, R29, R5, R32 ;  /* 0x000000051d057224 */ /* 0x000fca00078e0220 */
[----:B------:R-:W-:-:S13]  /*0d80*/  ISETP.GT.U32.AND P2, PT, R28, R5, PT ;  /* 0x000000051c00720c */ /* 0x000fda0003f44070 */
[----:B------:R-:W-:-:S05]  /*0d90*/  @!P2 IMAD.IADD R5, R5, 0x1, -R28 ;  /* 0x000000010505a824 */ /* 0x000fca00078e0a1c */
[----:B------:R-:W-:Y:S02]  /*0da0*/  ISETP.GE.U32.AND P1, PT, R5, R28, PT ;  /* 0x0000001c0500720c */ /* 0x000fe40003f26070 */
[----:B------:R-:W4:Y:S01]  /*0db0*/  LDG.E R5, desc[UR8][R16.64+-0x8] ;  /* 0xfffff80810057981 */ /* 0x000f22000c1e1900 */
[----:B------:R-:W-:Y:S01]  /*0dc0*/  LOP3.LUT R28, R19, R22, RZ, 0x3c, !PT ;  /* 0x00000016131c7212 */ /* 0x000fe200078e3cff */
[----:B------:R-:W-:Y:S01]  /*0dd0*/  @!P2 VIADD R29, R29, 0x1 ;  /* 0x000000011d1da836 */ /* 0x000fe20000000000 */
[----:B------:R-:W-:Y:S02]  /*0de0*/  ISETP.NE.AND P2, PT, R22, RZ, PT ;  /* 0x000000ff1600720c */ /* 0x000fe40003f45270 */
[----:B------:R-:W-:Y:S02]  /*0df0*/  ISETP.GE.AND P3, PT, R28, RZ, PT ;  /* 0x000000ff1c00720c */ /* 0x000fe40003f66270 */
[----:B------:R-:W-:-:S04]  /*0e00*/  IADD3 R35, PT, PT, -R19, RZ, RZ ;  /* 0x000000ff13237210 */ /* 0x000fc80007ffe1ff */
[----:B------:R-:W-:Y:S01]  /*0e10*/  @P1 IADD3 R29, PT, PT, R29, 0x1, RZ ;  /* 0x000000011d1d1810 */ /* 0x000fe20007ffe0ff */
[----:B------:R-:W-:-:S04]  /*0e20*/  IMAD R20, R20, R35, R30 ;  /* 0x0000002314147224 */ /* 0x000fc800078e021e */
[----:B------:R-:W-:-:S04]  /*0e30*/  IMAD.MOV.U32 R30, RZ, RZ, R29 ;  /* 0x000000ffff1e7224 */ /* 0x000fc800078e001d */
[----:B------:R-:W-:Y:S01]  /*0e40*/  @!P3 IMAD.MOV R30, RZ, RZ, -R30 ;  /* 0x000000ffff1eb224 */ /* 0x000fe200078e0a1e */
[----:B------:R-:W-:-:S04]  /*0e50*/  @!P2 LOP3.LUT R30, RZ, R22, RZ, 0x33, !PT ;  /* 0x00000016ff1ea212 */ /* 0x000fc800078e33ff */
[----:B------:R-:W-:-:S05]  /*0e60*/  IADD3 R29, PT, PT, -R30, RZ, RZ ;  /* 0x000000ff1e1d7210 */ /* 0x000fca0007ffe1ff */
[----:B------:R-:W-:Y:S01]  /*0e70*/  IMAD R22, R22, R29, R19 ;  /* 0x0000001d16167224 */ /* 0x000fe200078e0213 */
[----:B------:R-:W-:Y:S02]  /*0e80*/  IABS R29, R31 ;  /* 0x0000001f001d7213 */ /* 0x000fe40000000000 */
[----:B------:R-:W-:-:S03]  /*0e90*/  IABS R35, R30 ;  /* 0x0000001e00237213 */ /* 0x000fc60000000000 */
[----:B------:R-:W-:Y:S02]  /*0ea0*/  IMAD.MOV R36, RZ, RZ, -R29 ;  /* 0x000000ffff247224 */ /* 0x000fe400078e0a1d */
[----:B------:R-:W-:-:S04]  /*0eb0*/  IMAD.HI.U32 R29, R18, R35, RZ ;  /* 0x00000023121d7227 */ /* 0x000fc800078e00ff */
[----:B------:R-:W-:-:S05]  /*0ec0*/  IMAD R18, R29, R36, R35 ;  /* 0x000000241d127224 */ /* 0x000fca00078e0223 */
[----:B------:R-:W-:-:S13]  /*0ed0*/  ISETP.GT.U32.AND P2, PT, R27, R18, PT ;  /* 0x000000121b00720c */ /* 0x000fda0003f44070 */
[----:B------:R-:W-:-:S04]  /*0ee0*/  @!P2 IADD3 R18, PT, PT, R18, -R27, RZ ;  /* 0x8000001b1212a210 */ /* 0x000fc80007ffe0ff */
[----:B------:R-:W-:Y:S01]  /*0ef0*/  ISETP.GE.U32.AND P1, PT, R18, R27, PT ;  /* 0x0000001b1200720c */ /* 0x000fe20003f26070 */
[----:B------:R-:W-:Y:S01]  /*0f00*/  IMAD.MOV.U32 R18, RZ, RZ, RZ ;  /* 0x000000ffff127224 */ /* 0x000fe200078e00ff */
        /* <DEDUP_REMOVED lines=8> */
[----:B------:R-:W0:Y:S02]  /*0f90*/  F2I.FTZ.U32.TRUNC.NTZ R19, R35 ;  /* 0x0000002300137305 */ /* 0x000e24000021f000 */
[----:B0-----:R-:W-:-:S04]  /*0fa0*/  IMAD.MOV R27, RZ, RZ, -R19 ;  /* 0x000000ffff1b7224 */ /* 0x001fc800078e0a13 */
[----:B------:R-:W-:-:S04]  /*0fb0*/  IMAD R27, R27, R28, RZ ;  /* 0x0000001c1b1b7224 */ /* 0x000fc800078e02ff */
[----:B------:R-:W-:Y:S01]  /*0fc0*/  IMAD.HI.U32 R18, R19, R27, R18 ;  /* 0x0000001b13127227 */ /* 0x000fe200078e0012 */
[----:B------:R-:W-:-:S04]  /*0fd0*/  LOP3.LUT R19, R30, R31, RZ, 0x3c, !PT ;  /* 0x0000001f1e137212 */ /* 0x000fc800078e3cff */
[----:B------:R-:W-:Y:S01]  /*0fe0*/  ISETP.GE.AND P3, PT, R19, RZ, PT ;  /* 0x000000ff1300720c */ /* 0x000fe20003f66270 */
[----:B---3--:R-:W-:Y:S01]  /*0ff0*/  VIADD R21, R21, 0xfffffffe ;  /* 0xfffffffe15157836 */ /* 0x008fe20000000000 */
[----:B------:R-:W-:-:S04]  /*1000*/  MOV R27, R29 ;  /* 0x0000001d001b7202 */ /* 0x000fc80000000f00 */
[----:B------:R-:W-:-:S05]  /*1010*/  IABS R19, R21 ;  /* 0x0000001500137213 */ /* 0x000fca0000000000 */
[----:B------:R-:W-:Y:S02]  /*1020*/  IMAD.MOV.U32 R29, RZ, RZ, R19 ;  /* 0x000000ffff1d7224 */ /* 0x000fe400078e0013 */
[----:B------:R-:W-:Y:S01]  /*1030*/  @!P3 IMAD.MOV R27, RZ, RZ, -R27 ;  /* 0x000000ffff1bb224 */ /* 0x000fe200078e0a1b */
[----:B------:R-:W-:Y:S01]  /*1040*/  @!P2 LOP3.LUT R27, RZ, R31, RZ, 0x33, !PT ;  /* 0x0000001fff1ba212 */ /* 0x000fe200078e33ff */
[----:B------:R-:W0:Y:S03]  /*1050*/  I2F.RP R32, R29 ;  /* 0x0000001d00207306 */ /* 0x000e260000209400 */
[----:B------:R-:W-:Y:S02]  /*1060*/  IADD3 R19, PT, PT, -R27, RZ, RZ ;  /* 0x000000ff1b137210 */ /* 0x000fe40007ffe1ff */
[----:B------:R-:W-:-:S03]  /*1070*/  IABS R35, R27 ;  /* 0x0000001b00237213 */ /* 0x000fc60000000000 */
[----:B------:R-:W-:Y:S01]  /*1080*/  IMAD R31, R31, R19, R30 ;  /* 0x000000131f1f7224 */ /* 0x000fe200078e021e */
[----:B------:R-:W-:-:S05]  /*1090*/  IABS R30, R34 ;  /* 0x00000022001e7213 */ /* 0x000fca0000000000 */
[----:B------:R-:W-:Y:S01]  /*10a0*/  IMAD.MOV R36, RZ, RZ, -R30 ;  /* 0x000000ffff247224 */ /* 0x000fe200078e0a1e */
[----:B0-----:R-:W0:Y:S01]  /*10b0*/  MUFU.RCP R19, R32 ;  /* 0x0000002000137308 */ /* 0x001e220000001000 */
[----:B------:R-:W-:-:S04]  /*10c0*/  IMAD.HI.U32 R30, R18, R35, RZ ;  /* 0x00000023121e7227 */ /* 0x000fc800078e00ff */
[----:B------:R-:W-:-:S05]  /*10d0*/  IMAD R35, R30, R36, R35 ;  /* 0x000000241e237224 */ /* 0x000fca00078e0223 */
[----:B------:R-:W-:Y:S01]  /*10e0*/  ISETP.GT.U32.AND P2, PT, R28, R35, PT ;  /* 0x000000231c00720c */ /* 0x000fe20003f44070 */
[----:B0-----:R-:W-:-:S04]  /*10f0*/  VIADD R36, R19, 0xffffffe ;  /* 0x0ffffffe13247836 */ /* 0x001fc80000000000 */
[----:B------:R-:W0:Y:S08]  /*1100*/  F2I.FTZ.U32.TRUNC.NTZ R19, R36 ;  /* 0x0000002400137305 */ /* 0x000e30000021f000 */
[----:B------:R-:W-:-:S04]  /*1110*/  @!P2 IADD3 R35, PT, PT, R35, -R28, RZ ;  /* 0x8000001c2323a210 */ /* 0x000fc80007ffe0ff */
[----:B------:R-:W-:Y:S02]  /*1120*/  ISETP.GE.U32.AND P1, PT, R35, R28, PT ;  /* 0x0000001c2300720c */ /* 0x000fe40003f26070 */
[----:B------:R-:W-:Y:S02]  /*1130*/  LOP3.LUT R18, R27, R34, RZ, 0x3c, !PT ;  /* 0x000000221b127212 */ /* 0x000fe400078e3cff */
[----:B------:R-:W-:Y:S02]  /*1140*/  @!P2 IADD3 R30, PT, PT, R30, 0x1, RZ ;  /* 0x000000011e1ea810 */ /* 0x000fe40007ffe0ff */
[----:B------:R-:W-:Y:S01]  /*1150*/  ISETP.GE.AND P3, PT, R18, RZ, PT ;  /* 0x000000ff1200720c */ /* 0x000fe20003f66270 */
[----:B0-----:R-:W-:Y:S01]  /*1160*/  IMAD.MOV R28, RZ, RZ, -R19 ;  /* 0x000000ffff1c7224 */ /* 0x001fe200078e0a13 */
[----:B------:R-:W-:Y:S01]  /*1170*/  ISETP.NE.AND P2, PT, R34, RZ, PT ;  /* 0x000000ff2200720c */ /* 0x000fe20003f45270 */
[----:B------:R-:W-:Y:S02]  /*1180*/  IMAD.MOV.U32 R18, RZ, RZ, RZ ;  /* 0x000000ffff127224 */ /* 0x000fe400078e00ff */
[----:B------:R-:W-:-:S02]  /*1190*/  IMAD R35, R28, R29, RZ ;  /* 0x0000001d1c237224 */ /* 0x000fc400078e02ff */
[----:B------:R-:W-:Y:S01]  /*11a0*/  @P1 VIADD R30, R30, 0x1 ;  /* 0x000000011e1e1836 */ /* 0x000fe20000000000 */
[----:B------:R-:W-:Y:S01]  /*11b0*/  IADD3 R33, PT, PT, R20, R33, R24 ;  /* 0x0000002114217210 */ /* 0x000fe20007ffe018 */
[----:B------:R-:W-:Y:S01]  /*11c0*/  IMAD.HI.U32 R19, R19, R35, R18 ;  /* 0x0000002313137227 */ /* 0x000fe200078e0012 */
[----:B------:R-:W2:Y:S03]  /*11d0*/  LDG.E R28, desc[UR8][R16.64+0x4] ;  /* 0x00000408101c7981 */ /* 0x000ea6000c1e1900 */
[----:B------:R-:W-:Y:S02]  /*11e0*/  IMAD.MOV.U32 R18, RZ, RZ, R30 ;  /* 0x000000ffff127224 */ /* 0x000fe400078e001e */
[----:B----4-:R-:W-:-:S03]  /*11f0*/  IMAD R5, R24, R5, R5 ;  /* 0x0000000518057224 */ /* 0x010fc600078e0205 */
[----:B------:R-:W-:Y:S02]  /*1200*/  @!P3 IADD3 R18, PT, PT, -R18, RZ, RZ ;  /* 0x000000ff1212b210 */ /* 0x000fe40007ffe1ff */
[----:B------:R-:W-:Y:S02]  /*1210*/  @!P2 LOP3.LUT R18, RZ, R34, RZ, 0x33, !PT ;  /* 0x00000022ff12a212 */ /* 0x000fe400078e33ff */
[----:B------:R-:W-:Y:S01]  /*1220*/  IABS R24, R21 ;  /* 0x0000001500187213 */ /* 0x000fe20000000000 */
[----:B------:R-:W-:Y:S01]  /*1230*/  IMAD R30, R20, R25, R25 ;  /* 0x00000019141e7224 */ /* 0x000fe200078e0219 */
[----:B------:R-:W-:Y:S01]  /*1240*/  IABS R32, R18 ;  /* 0x0000001200207213 */ /* 0x000fe20000000000 */
[----:B------:R-:W3:Y:S02]  /*1250*/  LDG.E R25, desc[UR8][R16.64] ;  /* 0x0000000810197981 */ /* 0x000ee4000c1e1900 */
[----:B------:R-:W-:Y:S02]  /*1260*/  IMAD.MOV R35, RZ, RZ, -R24 ;  /* 0x000000ffff237224 */ /* 0x000fe400078e0a18 */
[----:B------:R-:W-:Y:S01]  /*1270*/  IMAD.HI.U32 R24, R19, R32, RZ ;  /* 0x0000002013187227 */ /* 0x000fe200078e00ff */
[----:B------:R-:W4:Y:S04]  /*1280*/  LDG.E R20, desc[UR8][R16.64+0xc] ;  /* 0x00000c0810147981 */ /* 0x000f28000c1e1900 */
[----:B------:R-:W4:Y:S01]  /*1290*/  LDG.E R19, desc[UR8][R16.64+0x8] ;  /* 0x0000080810137981 */ /* 0x000f22000c1e1900 */
[----:B------:R-:W-:-:S05]  /*12a0*/  IMAD R32, R24, R35, R32 ;  /* 0x0000002318207224 */ /* 0x000fca00078e0220 */
[----:B------:R-:W-:-:S13]  /*12b0*/  ISETP.GT.U32.AND P2, PT, R29, R32, PT ;  /* 0x000000201d00720c */ /* 0x000fda0003f44070 */
[----:B------:R-:W-:-:S04]  /*12c0*/  @!P2 IADD3 R32, PT, PT, R32, -R29, RZ ;  /* 0x8000001d2020a210 */ /* 0x000fc80007ffe0ff */
[----:B------:R-:W-:Y:S02]  /*12d0*/  ISETP.GE.U32.AND P1, PT, R32, R29, PT ;  /* 0x0000001d2000720c */ /* 0x000fe40003f26070 */
[----:B------:R-:W-:Y:S01]  /*12e0*/  LOP3.LUT R29, R18, R21, RZ, 0x3c, !PT ;  /* 0x00000015121d7212 */ /* 0x000fe200078e3cff */
[----:B------:R-:W-:Y:S01]  /*12f0*/  @!P2 VIADD R24, R24, 0x1 ;  /* 0x000000011818a836 */ /* 0x000fe20000000000 */
[----:B------:R-:W-:Y:S02]  /*1300*/  ISETP.NE.AND P2, PT, R21, RZ, PT ;  /* 0x000000ff1500720c */ /* 0x000fe40003f45270 */
[----:B------:R-:W-:Y:S02]  /*1310*/  ISETP.GE.AND P3, PT, R29, RZ, PT ;  /* 0x000000ff1d00720c */ /* 0x000fe40003f66270 */
[----:B------:R-:W-:-:S05]  /*1320*/  IADD3 R26, PT, PT, R26, 0x8, RZ ;  /* 0x000000081a1a7810 */ /* 0x000fca0007ffe0ff */
[----:B------:R-:W-:Y:S02]  /*1330*/  @P1 IADD3 R24, PT, PT, R24, 0x1, RZ ;  /* 0x0000000118181810 */ /* 0x000fe40007ffe0ff */
[----:B------:R-:W-:-:S04]  /*1340*/  IADD3 R4, PT, PT, R30, R5, R4 ;  /* 0x000000051e047210 */ /* 0x000fc80007ffe004 */
[----:B------:R-:W-:Y:S01]  /*1350*/  @!P3 IMAD.MOV R24, RZ, RZ, -R24 ;  /* 0x000000ffff18b224 */ /* 0x000fe200078e0a18 */
[----:B------:R-:W-:Y:S02]  /*1360*/  @!P2 LOP3.LUT R24, RZ, R21, RZ, 0x33, !PT ;  /* 0x00000015ff18a212 */ /* 0x000fe400078e33ff */
[----:B------:R-:W-:Y:S02]  /*1370*/  ISETP.NE.AND P1, PT, R26, RZ, PT ;  /* 0x000000ff1a00720c */ /* 0x000fe40003f25270 */
[----:B------:R-:W-:Y:S01]  /*1380*/  IADD3 R5, PT, PT, -R18, RZ, RZ ;  /* 0x000000ff12057210 */ /* 0x000fe20007ffe1ff */
[----:B------:R-:W-:Y:S01]  /*1390*/  IMAD.MOV R29, RZ, RZ, -R24 ;  /* 0x000000ffff1d7224 */ /* 0x000fe200078e0a18 */
[----:B------:R-:W-:-:S03]  /*13a0*/  IADD3 R33, PT, PT, R31, R33, R22 ;  /* 0x000000211f217210 */ /* 0x000fc60007ffe016 */
[----:B------:R-:W-:Y:S02]  /*13b0*/  IMAD R34, R34, R5, R27 ;  /* 0x0000000522227224 */ /* 0x000fe400078e021b */
[----:B------:R-:W-:Y:S01]  /*13c0*/  IMAD R18, R21, R29, R18 ;  /* 0x0000001d15127224 */ /* 0x000fe200078e0212 */
[----:B------:R-:W-:Y:S01]  /*13d0*/  IADD3 R14, P2, PT, R14, 0x20, RZ ;  /* 0x000000200e0e7810 */ /* 0x000fe20007f5e0ff */
[----:B------:R-:W-:-:S04]  /*13e0*/  IMAD.MOV.U32 R27, RZ, RZ, R24 ;  /* 0x000000ffff1b7224 */ /* 0x000fc800078e0018 */
[----:B------:R-:W-:Y:S02]  /*13f0*/  IMAD.X R15, RZ, RZ, R15, P2 ;  /* 0x000000ffff0f7224 */ /* 0x000fe400010e060f */
[----:B--2---:R-:W-:Y:S02]  /*1400*/  IMAD R28, R31, R28, R28 ;  /* 0x0000001c1f1c7224 */ /* 0x004fe400078e021c */
[----:B---3--:R-:W-:Y:S01]  /*1410*/  IMAD R25, R22, R25, R25 ;  /* 0x0000001916197224 */ /* 0x008fe200078e0219 */
[----:B------:R-:W-:Y:S01]  /*1420*/  IADD3 R22, P3, PT, R16, 0x20, RZ ;  /* 0x0000002010167810 */ /* 0x000fe20007f7e0ff */
[----:B----4-:R-:W-:-:S03]  /*1430*/  IMAD R20, R18, R20, R20 ;  /* 0x0000001412147224 */ /* 0x010fc600078e0214 */
[----:B------:R-:W-:Y:S02]  /*1440*/  IADD3 R4, PT, PT, R28, R25, R4 ;  /* 0x000000191c047210 */ /* 0x000fe40007ffe004 */
[----:B------:R-:W-:Y:S01]  /*1450*/  IADD3 R18, PT, PT, R18, R33, R34 ;  /* 0x0000002112127210 */ /* 0x000fe20007ffe022 */
[----:B------:R-:W-:Y:S01]  /*1460*/  IMAD R19, R34, R19, R19 ;  /* 0x0000001322137224 */ /* 0x000fe200078e0213 */
[----:B------:R-:W-:Y:S02]  /*1470*/  IADD3.X R31, PT, PT, RZ, R17, RZ, P3, !PT ;  /* 0x00000011ff1f7210 */ /* 0x000fe40001ffe4ff */
[----:B------:R-:W-:Y:S02]  /*1480*/  IADD3 R18, PT, PT, R18, 0x8, RZ ;  /* 0x0000000812127810 */ /* 0x000fe40007ffe0ff */
[----:B------:R-:W-:Y:S01]  /*1490*/  IADD3 R4, PT, PT, R20, R19, R4 ;  /* 0x0000001314047210 */ /* 0x000fe20007ffe004 */
[----:B------:R-:W-:Y:S06]  /*14a0*/  @P1 BRA `(.L_x_24) ;  /* 0xffffffec00d41947 */ /* 0x000fec000383ffff */
[----:B------:R-:W-:-:S07]  /*14b0*/  IMAD.MOV.U32 R17, RZ, RZ, R2 ;  /* 0x000000ffff117224 */ /* 0x000fce00078e0002 */
.L_x_23:
[----:B------:R-:W0:Y:S02]  /*14c0*/  LDC R5, c[0x0][0x398] ;  /* 0x0000e600ff057b82 */ /* 0x000e240000000800 */
[----:B0-----:R-:W-:-:S04]  /*14d0*/  LOP3.LUT R34, R5, 0x7, RZ, 0xc0, !PT ;  /* 0x0000000705227812 */ /* 0x001fc800078ec0ff */
[----:B------:R-:W-:-:S13]  /*14e0*/  ISETP.NE.AND P1, PT, R34, RZ, PT ;  /* 0x000000ff2200720c */ /* 0x000fda0003f25270 */
[----:B------:R-:W-:Y:S05]  /*14f0*/  @!P1 BRA `(.L_x_25) ;  /* 0x0000000c00f49947 */ /* 0x000fea0003800000 */
[----:B------:R-:W-:Y:S02]  /*1500*/  IADD3 R14, PT, PT, R34, -0x1, RZ ;  /* 0xffffffff220e7810 */ /* 0x000fe40007ffe0ff */
[----:B------:R-:W-:Y:S02]  /*1510*/  LOP3.LUT R25, R5, 0x3, RZ, 0xc0, !PT ;  /* 0x0000000305197812 */ /* 0x000fe400078ec0ff */
[----:B------:R-:W-:Y:S02]  /*1520*/  ISETP.GE.U32.AND P3, PT, R14, 0x3, PT ;  /* 0x000000030e00780c */ /* 0x000fe40003f66070 */
[----:B------:R-:W-:-:S11]  /*1530*/  ISETP.NE.AND P2, PT, R25, RZ, PT ;  /* 0x000000ff1900720c */ /* 0x000fd60003f45270 */
[----:B------:R-:W-:Y:S05]  /*1540*/  @!P3 BRA `(.L_x_26) ;  /* 0x000000080028b947 */ /* 0x000fea0003800000 */
[----:B------:R-:W0:Y:S02]  /*1550*/  LDC.64 R28, c[0x0][0x390] ;  /* 0x0000e400ff1c7b82 */ /* 0x000e240000000a00 */
[----:B0-----:R-:W-:-:S05]  /*1560*/  IMAD.WIDE.U32 R28, R17, 0x4, R28 ;  /* 0x00000004111c7825 */ /* 0x001fca00078e001c */
[----:B------:R-:W2:Y:S04]  /*1570*/  LDG.E R16, desc[UR8][R28.64] ;  /* 0x000000081c107981 */ /* 0x000ea8000c1e1900 */
[----:B------:R-:W3:Y:S04]  /*1580*/  LDG.E R19, desc[UR8][R28.64+0x4] ;  /* 0x000004081c137981 */ /* 0x000ee8000c1e1900 */
[----:B------:R-:W4:Y:S04]  /*1590*/  LDG.E R21, desc[UR8][R28.64+0x8] ;  /* 0x000008081c157981 */ /* 0x000f28000c1e1900 */
[----:B------:R-:W4:Y:S01]  /*15a0*/  LDG.E R22, desc[UR8][R28.64+0xc] ;  /* 0x00000c081c167981 */ /* 0x000f22000c1e1900 */
[----:B--2---:R-:W-:-:S02]  /*15b0*/  VIADD R16, R16, 0xfffffffe ;  /* 0xfffffffe10107836 */ /* 0x004fc40000000000 */
[----:B---3--:R-:W-:-:S03]  /*15c0*/  VIADD R19, R19, 0xfffffffe ;  /* 0xfffffffe13137836 */ /* 0x008fc60000000000 */
[----:B------:R-:W-:Y:S01]  /*15d0*/  IABS R20, R16 ;  /* 0x0000001000147213 */ /* 0x000fe20000000000 */
[----:B----4-:R-:W-:-:S03]  /*15e0*/  VIADD R21, R21, 0xfffffffe ;  /* 0xfffffffe15157836 */ /* 0x010fc60000000000 */
[----:B------:R-:W0:Y:S01]  /*15f0*/  I2F.RP R26, R20 ;  /* 0x00000014001a7306 */ /* 0x000e220000209400 */
[----:B------:R-:W-:Y:S02]  /*1600*/  IABS R30, R19 ;  /* 0x00000013001e7213 */ /* 0x000fe40000000000 */
[----:B------:R-:W-:-:S04]  /*1610*/  IADD3 R22, PT, PT, R22, -0x2, RZ ;  /* 0xfffffffe16167810 */ /* 0x000fc80007ffe0ff */
[----:B------:R-:W-:Y:S01]  /*1620*/  IABS R31, R22 ;  /* 0x00000016001f7213 */ /* 0x000fe20000000000 */
[----:B0-----:R-:W0:Y:S02]  /*1630*/  MUFU.RCP R26, R26 ;  /* 0x0000001a001a7308 */ /* 0x001e240000001000 */
[----:B0-----:R-:W-:Y:S02]  /*1640*/  IADD3 R14, PT, PT, R26, 0xffffffe, RZ ;  /* 0x0ffffffe1a0e7810 */ /* 0x001fe40007ffe0ff */
[----:B------:R-:W-:-:S04]  /*1650*/  IABS R26, R16 ;  /* 0x00000010001a7213 */ /* 0x000fc80000000000 */
[----:B------:R0:W1:Y:S02]  /*1660*/  F2I.FTZ.U32.TRUNC.NTZ R15, R14 ;  /* 0x0000000e000f7305 */ /* 0x000064000021f000 */
[----:B0-----:R-:W-:Y:S01]  /*1670*/  IMAD.MOV.U32 R14, RZ, RZ, RZ ;  /* 0x000000ffff0e7224 */ /* 0x001fe200078e00ff */
[----:B-1----:R-:W-:-:S05]  /*1680*/  IADD3 R24, PT, PT, RZ, -R15, RZ ;  /* 0x8000000fff187210 */ /* 0x002fca0007ffe0ff */
[----:B------:R-:W-:Y:S01]  /*1690*/  IMAD.MOV.U32 R29, RZ, RZ, R24 ;  /* 0x000000ffff1d7224 */ /* 0x000fe200078e0018 */
[----:B------:R-:W-:Y:S02]  /*16a0*/  MOV R24, R30 ;  /* 0x0000001e00187202 */ /* 0x000fe40000000f00 */
[----:B------:R-:W-:Y:S01]  /*16b0*/  IABS R30, R27 ;  /* 0x0000001b001e7213 */ /* 0x000fe20000000000 */
[----:B------:R-:W-:Y:S01]  /*16c0*/  IMAD R29, R29, R20, RZ ;  /* 0x000000141d1d7224 */ /* 0x000fe200078e02ff */
[----:B------:R-:W0:Y:S03]  /*16d0*/  I2F.RP R28, R24 ;  /* 0x00000018001c7306 */ /* 0x000e260000209400 */
[----:B------:R-:W-:Y:S01]  /*16e0*/  IMAD.HI.U32 R14, R15, R29, R14 ;  /* 0x0000001d0f0e7227 */ /* 0x000fe200078e000e */
[----:B------:R-:W-:-:S03]  /*16f0*/  MOV R29, R30 ;  /* 0x0000001e001d7202 */ /* 0x000fc60000000f00 */
[----:B------:R-:W-:Y:S02]  /*1700*/  IMAD.MOV R15, RZ, RZ, -R26 ;  /* 0x000000ffff0f7224 */ /* 0x000fe400078e0a1a */
[----:B------:R-:W-:-:S04]  /*1710*/  IMAD.HI.U32 R14, R14, R29, RZ ;  /* 0x0000001d0e0e7227 */ /* 0x000fc800078e00ff */
[----:B------:R-:W-:Y:S01]  /*1720*/  IMAD R29, R14, R15, R29 ;  /* 0x0000000f0e1d7224 */ /* 0x000fe200078e021d */
[----:B0-----:R-:W0:Y:S04]  /*1730*/  MUFU.RCP R28, R28 ;  /* 0x0000001c001c7308 */ /* 0x001e280000001000 */
[----:B------:R-:W-:-:S13]  /*1740*/  ISETP.GT.U32.AND P5, PT, R20, R29, PT ;  /* 0x0000001d1400720c */ /* 0x000fda0003fa4070 */
[----:B------:R-:W-:Y:S01]  /*1750*/  @!P5 IMAD.IADD R29, R29, 0x1, -R20 ;  /* 0x000000011d1dd824 */ /* 0x000fe200078e0a14 */
[----:B0-----:R-:W-:Y:S02]  /*1760*/  IADD3 R15, PT, PT, R28, 0xffffffe, RZ ;  /* 0x0ffffffe1c0f7810 */ /* 0x001fe40007ffe0ff */
[----:B------:R-:W-:Y:S02]  /*1770*/  @!P5 IADD3 R14, PT, PT, R14, 0x1, RZ ;  /* 0x000000010e0ed810 */ /* 0x000fe40007ffe0ff */
[----:B------:R-:W-:Y:S02]  /*1780*/  ISETP.GE.U32.AND P3, PT, R29, R20, PT ;  /* 0x000000141d00720c */ /* 0x000fe40003f66070 */
[----:B------:R-:W0:Y:S01]  /*1790*/  F2I.FTZ.U32.TRUNC.NTZ R15, R15 ;  /* 0x0000000f000f7305 */ /* 0x000e22000021f000 */
[----:B------:R-:W-:Y:S02]  /*17a0*/  LOP3.LUT R20, R27, R16, RZ, 0x3c, !PT ;  /* 0x000000101b147212 */ /* 0x000fe400078e3cff */
[----:B------:R-:W-:-:S02]  /*17b0*/  ISETP.NE.AND P5, PT, R16, RZ, PT ;  /* 0x000000ff1000720c */ /* 0x000fc40003fa5270 */
[----:B------:R-:W-:Y:S02]  /*17c0*/  ISETP.GE.AND P4, PT, R20, RZ, PT ;  /* 0x000000ff1400720c */ /* 0x000fe40003f86270 */
[----:B------:R-:W-:-:S04]  /*17d0*/  IABS R28, R21 ;  /* 0x00000015001c7213 */ /* 0x000fc80000000000 */
[----:B------:R-:W-:Y:S01]  /*17e0*/  @P3 IADD3 R14, PT, PT, R14, 0x1, RZ ;  /* 0x000000010e0e3810 */ /* 0x000fe20007ffe0ff */
[----:B------:R-:W1:Y:S03]  /*17f0*/  I2F.RP R30, R28 ;  /* 0x0000001c001e7306 */ /* 0x000e660000209400 */
[----:B------:R-:W-:Y:S01]  /*1800*/  MOV R20, R14 ;  /* 0x0000000e00147202 */ /* 0x000fe20000000f00 */
[----:B------:R-:W-:Y:S02]  /*1810*/  HFMA2 R14, -RZ, RZ, 0, 0 ;  /* 0x00000000ff0e7431 */ /* 0x000fe400000001ff */
[----:B0-----:R-:W-:Y:S02]  /*1820*/  IMAD.MOV R29, RZ, RZ, -R15 ;  /* 0x000000ffff1d7224 */ /* 0x001fe400078e0a0f */
[----:B------:R-:W-:Y:S01]  /*1830*/  @!P4 IMAD.MOV R20, RZ, RZ, -R20 ;  /* 0x000000ffff14c224 */ /* 0x000fe200078e0a14 */
[----:B------:R-:W-:Y:S01]  /*1840*/  @!P5 LOP3.LUT R20, RZ, R16, RZ, 0x33, !PT ;  /* 0x00000010ff14d212 */ /* 0x000fe200078e33ff */
[----:B------:R-:W-:-:S04]  /*1850*/  IMAD R29, R29, R24, RZ ;  /* 0x000000181d1d7224 */ /* 0x000fc800078e02ff */
[----:B------:R-:W-:Y:S01]  /*1860*/  IMAD.HI.U32 R14, R15, R29, R14 ;  /* 0x0000001d0f0e7227 */ /* 0x000fe200078e000e */
[----:B------:R-:W-:Y:S01]  /*1870*/  IABS R15, R19 ;  /* 0x00000013000f7213 */ /* 0x000fe20000000000 */
[----:B-1----:R-:W0:Y:S01]  /*1880*/  MUFU.RCP R30, R30 ;  /* 0x0000001e001e7308 */ /* 0x002e220000001000 */
[----:B------:R-:W-:-:S03]  /*1890*/  IABS R29, R20 ;  /* 0x00000014001d7213 */ /* 0x000fc60000000000 */
[----:B------:R-:W-:Y:S02]  /*18a0*/  IMAD.MOV R15, RZ, RZ, -R15 ;  /* 0x000000ffff0f7224 */ /* 0x000fe400078e0a0f */
[----:B------:R-:W-:Y:S01]  /*18b0*/  IMAD.HI.U32 R26, R14, R29, RZ ;  /* 0x0000001d0e1a7227 */ /* 0x000fe200078e00ff */
[----:B------:R-:W-:-:S03]  /*18c0*/  LOP3.LUT R14, R20, R19, RZ, 0x3c, !PT ;  /* 0x00000013140e7212 */ /* 0x000fc600078e3cff */
[----:B------:R-:W-:Y:S01]  /*18d0*/  IMAD R29, R26, R15, R29 ;  /* 0x0000000f1a1d7224 */ /* 0x000fe200078e021d */
[----:B------:R-:W-:Y:S02]  /*18e0*/  ISETP.GE.AND P4, PT, R14, RZ, PT ;  /* 0x000000ff0e00720c */ /* 0x000fe40003f86270 */
[----:B------:R-:W-:Y:S02]  /*18f0*/  MOV R14, RZ ;  /* 0x000000ff000e7202 */ /* 0x000fe40000000f00 */
[----:B------:R-:W-:Y:S01]  /*1900*/  ISETP.GT.U32.AND P5, PT, R24, R29, PT ;  /* 0x0000001d1800720c */ /* 0x000fe20003fa4070 */
[----:B0-----:R-:W-:-:S06]  /*1910*/  VIADD R15, R30, 0xffffffe ;  /* 0x0ffffffe1e0f7836 */ /* 0x001fcc0000000000 */
[----:B------:R-:W0:Y:S06]  /*1920*/  F2I.FTZ.U32.TRUNC.NTZ R15, R15 ;  /* 0x0000000f000f7305 */ /* 0x000e2c000021f000 */
[-C--:B------:R-:W-:Y:S02]  /*1930*/  @!P5 IADD3 R29, PT, PT, R29, -R24.reuse, RZ ;  /* 0x800000181d1dd210 */ /* 0x080fe40007ffe0ff */
[----:B------:R-:W-:Y:S02]  /*1940*/  @!P5 IADD3 R26, PT, PT, R26, 0x1, RZ ;  /* 0x000000011a1ad810 */ /* 0x000fe40007ffe0ff */
[----:B------:R-:W-:Y:S01]  /*1950*/  ISETP.GE.U32.AND P3, PT, R29, R24, PT ;  /* 0x000000181d00720c */ /* 0x000fe20003f66070 */
[----:B------:R-:W-:Y:S01]  /*1960*/  IMAD.MOV.U32 R24, RZ, RZ, R31 ;  /* 0x000000ffff187224 */ /* 0x000fe200078e001f */
[----:B------:R-:W-:-:S03]  /*1970*/  ISETP.NE.AND P5, PT, R19, RZ, PT ;  /* 0x000000ff1300720c */ /* 0x000fc60003fa5270 */
[----:B------:R-:W1:Y:S01]  /*1980*/  I2F.RP R30, R24 ;  /* 0x00000018001e7306 */ /* 0x000e620000209400 */
[----:B0-----:R-:W-:-:S05]  /*1990*/  IADD3 R29, PT, PT, RZ, -R15, RZ ;  /* 0x8000000fff1d7210 */ /* 0x001fca0007ffe0ff */
[----:B------:R-:W-:Y:S02]  /*19a0*/  IMAD R29, R29, R28, RZ ;  /* 0x0000001c1d1d7224 */ /* 0x000fe400078e02ff */
[----:B------:R-:W-:Y:S02]  /*19b0*/  @P3 VIADD R26, R26, 0x1 ;  /* 0x000000011a1a3836 */ /* 0x000fe40000000000 */
[----:B------:R-:W-:Y:S01]  /*19c0*/  IMAD.HI.U32 R14, R15, R29, R14 ;  /* 0x0000001d0f0e7227 */ /* 0x000fe200078e000e */
[----:B------:R-:W-:-:S03]  /*19d0*/  IABS R15, R21 ;  /* 0x00000015000f7213 */ /* 0x000fc60000000000 */
[----:B------:R-:W-:Y:S01]  /*19e0*/  @!P4 IMAD.MOV R26, RZ, RZ, -R26 ;  /* 0x000000ffff1ac224 */ /* 0x000fe200078e0a1a */
[----:B-1----:R-:W0:Y:S01]  /*19f0*/  MUFU.RCP R30, R30 ;  /* 0x0000001e001e7308 */ /* 0x002e220000001000 */
[----:B------:R-:W-:Y:S01]  /*1a00*/  @!P5 LOP3.LUT R26, RZ, R19, RZ, 0x33, !PT ;  /* 0x00000013ff1ad212 */ /* 0x000fe200078e33ff */
[----:B------:R-:W-:-:S03]  /*1a10*/  IMAD.MOV R32, RZ, RZ, -R15 ;  /* 0x000000ffff207224 */ /* 0x000fc600078e0a0f */
[----:B------:R-:W-:-:S05]  /*1a20*/  IABS R31, R26 ;  /* 0x0000001a001f7213 */ /* 0x000fca0000000000 */
[----:B------:R-:W-:Y:S01]  /*1a30*/  IMAD.HI.U32 R29, R14, R31, RZ ;  /* 0x0000001f0e1d7227 */ /* 0x000fe200078e00ff */
[----:B------:R-:W-:-:S03]  /*1a40*/  LOP3.LUT R14, R26, R21, RZ, 0x3c, !PT ;  /* 0x000000151a0e7212 */ /* 0x000fc600078e3cff */
[----:B------:R-:W-:Y:S01]  /*1a50*/  IMAD R31, R29, R32, R31 ;  /* 0x000000201d1f7224 */ /* 0x000fe200078e021f */
[----:B------:R-:W-:Y:S01]  /*1a60*/  ISETP.GE.AND P4, PT, R14, RZ, PT ;  /* 0x000000ff0e00720c */ /* 0x000fe20003f86270 */
[----:B------:R-:W-:Y:S01]  /*1a70*/  IMAD.MOV.U32 R14, RZ, RZ, RZ ;  /* 0x000000ffff0e7224 */ /* 0x000fe200078e00ff */
[----:B0-----:R-:W-:Y:S02]  /*1a80*/  IADD3 R15, PT, PT, R30, 0xffffffe, RZ ;  /* 0x0ffffffe1e0f7810 */ /* 0x001fe40007ffe0ff */
[----:B------:R-:W-:Y:S02]  /*1a90*/  ISETP.GT.U32.AND P5, PT, R28, R31, PT ;  /* 0x0000001f1c00720c */ /* 0x000fe40003fa4070 */
[----:B------:R-:W-:Y:S02]  /*1aa0*/  IABS R30, R22 ;  /* 0x00000016001e7213 */ /* 0x000fe40000000000 */
[----:B------:R-:W0:Y:S03]  /*1ab0*/  F2I.FTZ.U32.TRUNC.NTZ R15, R15 ;  /* 0x0000000f000f7305 */ /* 0x000e26000021f000 */
[----:B------:R-:W-:-:S06]  /*1ac0*/  IMAD.MOV R35, RZ, RZ, -R30 ;  /* 0x000000ffff237224 */ /* 0x000fcc00078e0a1e */
[----:B------:R-:W-:Y:S01]  /*1ad0*/  @!P5 IMAD.IADD R31, R31, 0x1, -R28 ;  /* 0x000000011f1fd824 */ /* 0x000fe200078e0a1c */
[----:B------:R-:W-:Y:S02]  /*1ae0*/  @!P5 IADD3 R29, PT, PT, R29, 0x1, RZ ;  /* 0x000000011d1dd810 */ /* 0x000fe40007ffe0ff */
[----:B------:R-:W-:Y:S02]  /*1af0*/  ISETP.NE.AND P5, PT, R21, RZ, PT ;  /* 0x000000ff1500720c */ /* 0x000fe40003fa5270 */
[----:B------:R-:W-:Y:S02]  /*1b00*/  ISETP.GE.U32.AND P3, PT, R31, R28, PT ;  /* 0x0000001c1f00720c */ /* 0x000fe40003f66070 */
[----:B0-----:R-:W-:-:S05]  /*1b10*/  IADD3 R33, PT, PT, RZ, -R15, RZ ;  /* 0x8000000fff217210 */ /* 0x001fca0007ffe0ff */
[----:B------:R-:W-:-:S04]  /*1b20*/  IMAD R33, R33, R24, RZ ;  /* 0x0000001821217224 */ /* 0x000fc800078e02ff */
[----:B------:R-:W-:Y:S02]  /*1b30*/  IMAD.HI.U32 R33, R15, R33, R14 ;  /* 0x000000210f217227 */ /* 0x000fe400078e000e */
[----:B------:R-:W0:Y:S02]  /*1b40*/  LDC.64 R14, c[0x0][0x3a0] ;  /* 0x0000e800ff0e7b82 */ /* 0x000e240000000a00 */
[----:B------:R-:W-:-:S05]  /*1b50*/  @P3 VIADD R29, R29, 0x1 ;  /* 0x000000011d1d3836 */ /* 0x000fca0000000000 */
[----:B------:R-:W-:Y:S02]  /*1b60*/  @!P4 IADD3 R29, PT, PT, -R29, RZ, RZ ;  /* 0x000000ff1d1dc210 */ /* 0x000fe40007ffe1ff */
[----:B------:R-:W-:-:S04]  /*1b70*/  @!P5 LOP3.LUT R29, RZ, R21, RZ, 0x33, !PT ;  /* 0x00000015ff1dd212 */ /* 0x000fc800078e33ff */
[----:B------:R-:W-:-:S05]  /*1b80*/  IABS R28, R29 ;  /* 0x0000001d001c7213 */ /* 0x000fca0000000000 */
[----:B------:R-:W-:-:S04]  /*1b90*/  IMAD.HI.U32 R33, R33, R28, RZ ;  /* 0x0000001c21217227 */ /* 0x000fc800078e00ff */
[----:B------:R-:W-:Y:S02]  /*1ba0*/  IMAD R35, R33, R35, R28 ;  /* 0x0000002321237224 */ /* 0x000fe400078e021c */
[----:B0-----:R-:W-:-:S05]  /*1bb0*/  IMAD.WIDE.U32 R14, R17, 0x4, R14 ;  /* 0x00000004110e7825 */ /* 0x001fca00078e000e */
[----:B------:R-:W2:Y:S04]  /*1bc0*/  LDG.E R31, desc[UR8][R14.64] ;  /* 0x000000080e1f7981 */ /* 0x000ea8000c1e1900 */
[----:B------:R-:W3:Y:S04]  /*1bd0*/  LDG.E R28, desc[UR8][R14.64+0x4] ;  /* 0x000004080e1c7981 */ /* 0x000ee8000c1e1900 */
[----:B------:R-:W4:Y:S04]  /*1be0*/  LDG.E R30, desc[UR8][R14.64+0x8] ;  /* 0x000008080e1e7981 */ /* 0x000f28000c1e1900 */
[----:B------:R0:W4:Y:S01]  /*1bf0*/  LDG.E R32, desc[UR8][R14.64+0xc] ;  /* 0x00000c080e207981 */ /* 0x000122000c1e1900 */
[----:B------:R-:W-:Y:S01]  /*1c00*/  ISETP.GT.U32.AND P5, PT, R24, R35, PT ;  /* 0x000000231800720c */ /* 0x000fe20003fa4070 */
[----:B------:R-:W-:Y:S01]  /*1c10*/  VIADD R17, R17, 0x4 ;  /* 0x0000000411117836 */ /* 0x000fe20000000000 */
[----:B0-----:R-:W-:Y:S01]  /*1c20*/  IADD3 R14, PT, PT, -R26, RZ, RZ ;  /* 0x000000ff1a0e7210 */ /* 0x001fe20007ffe1ff */
[----:B------:R-:W-:-:S10]  /*1c30*/  IMAD.MOV R15, RZ, RZ, -R29 ;  /* 0x000000ffff0f7224 */ /* 0x000fd400078e0a1d */
[----:B------:R-:W-:Y:S01]  /*1c40*/  @!P5 IADD3 R35, PT, PT, R35, -R24, RZ ;  /* 0x800000182323d210 */ /* 0x000fe20007ffe0ff */
[----:B------:R-:W-:Y:S01]  /*1c50*/  @!P5 VIADD R33, R33, 0x1 ;  /* 0x000000012121d836 */ /* 0x000fe20000000000 */
[----:B------:R-:W-:Y:S01]  /*1c60*/  ISETP.NE.AND P5, PT, R22, RZ, PT ;  /* 0x000000ff1600720c */ /* 0x000fe20003fa5270 */
[--C-:B------:R-:W-:Y:S01]  /*1c70*/  IMAD R19, R19, R14, R20.reuse ;  /* 0x0000000e13137224 */ /* 0x100fe200078e0214 */
[----:B------:R-:W-:Y:S01]  /*1c80*/  ISETP.GE.U32.AND P3, PT, R35, R24, PT ;  /* 0x000000182300720c */ /* 0x000fe20003f66070 */
[----:B------:R-:W-:Y:S01]  /*1c90*/  IMAD.MOV R35, RZ, RZ, -R20 ;  /* 0x000000ffff237224 */ /* 0x000fe200078e0a14 */
[----:B------:R-:W-:Y:S01]  /*1ca0*/  LOP3.LUT R24, R29, R22, RZ, 0x3c, !PT ;  /* 0x000000161d187212 */ /* 0x000fe200078e3cff */
[----:B------:R-:W-:Y:S02]  /*1cb0*/  IMAD R21, R21, R15, R26 ;  /* 0x0000000f15157224 */ /* 0x000fe400078e021a */
[----:B------:R-:W-:Y:S01]  /*1cc0*/  IMAD R35, R16, R35, R27 ;  /* 0x0000002310237224 */ /* 0x000fe200078e021b */
[----:B------:R-:W-:-:S03]  /*1cd0*/  ISETP.GE.AND P4, PT, R24, RZ, PT ;  /* 0x000000ff1800720c */ /* 0x000fc60003f86270 */
[----:B------:R-:W-:-:S04]  /*1ce0*/  IMAD.IADD R18, R18, 0x1, R35 ;  /* 0x0000000112127824 */ /* 0x000fc800078e0223 */
[----:B------:R-:W-:Y:S02]  /*1cf0*/  @P3 IADD3 R33, PT, PT, R33, 0x1, RZ ;  /* 0x0000000121213810 */ /* 0x000fe40007ffe0ff */
[----:B------:R-:W-:Y:S02]  /*1d00*/  IADD3 R18, PT, PT, R21, R18, R19 ;  /* 0x0000001215127210 */ /* 0x000fe40007ffe013 */
[----:B------:R-:W-:-:S05]  /*1d10*/  MOV R24, R33 ;  /* 0x0000002100187202 */ /* 0x000fca0000000f00 */
[----:B------:R-:W-:Y:S01]  /*1d20*/  @!P4 IMAD.MOV R24, RZ, RZ, -R24 ;  /* 0x000000ffff18c224 */ /* 0x000fe200078e0a18 */
[----:B------:R-:W-:-:S04]  /*1d30*/  @!P5 LOP3.LUT R24, RZ, R22, RZ, 0x33, !PT ;  /* 0x00000016ff18d212 */ /* 0x000fc800078e33ff */
[----:B------:R-:W-:Y:S01]  /*1d40*/  IADD3 R14, PT, PT, -R24, RZ, RZ ;  /* 0x000000ff180e7210 */ /* 0x000fe20007ffe1ff */
[----:B------:R-:W-:-:S04]  /*1d50*/  IMAD.MOV.U32 R27, RZ, RZ, R24 ;  /* 0x000000ffff1b7224 */ /* 0x000fc800078e0018 */
[----:B------:R-:W-:-:S05]  /*1d60*/  IMAD R29, R22, R14, R29 ;  /* 0x0000000e161d7224 */ /* 0x000fca00078e021d */
[----:B------:R-:W-:Y:S01]  /*1d70*/  IADD3 R18, PT, PT, R18, 0x4, R29 ;  /* 0x0000000412127810 */ /* 0x000fe20007ffe01d */
[----:B--2---:R-:W-:Y:S02]  /*1d80*/  IMAD R31, R35, R31, R31 ;  /* 0x0000001f231f7224 */ /* 0x004fe400078e021f */
[----:B---3--:R-:W-:-:S03]  /*1d90*/  IMAD R28, R19, R28, R28 ;  /* 0x0000001c131c7224 */ /* 0x008fc600078e021c */
[----:B------:R-:W-:Y:S01]  /*1da0*/  IADD3 R31, PT, PT, R4, R31, RZ ;  /* 0x0000001f041f7210 */ /* 0x000fe20007ffe0ff */
[----:B----4-:R-:W-:Y:S02]  /*1db0*/  IMAD R15, R21, R30, R30 ;  /* 0x0000001e150f7224 */ /* 0x010fe400078e021e */
[----:B------:R-:W-:-:S03]  /*1dc0*/  IMAD R4, R29, R32, R32 ;  /* 0x000000201d047224 */ /* 0x000fc600078e0220 */
[----:B------:R-:W-:-:S04]  /*1dd0*/  IADD3 R15, PT, PT, R15, R28, R31 ;  /* 0x0000001c0f0f7210 */ /* 0x000fc80007ffe01f */
[----:B------:R-:W-:-:S07]  /*1de0*/  IADD3 R4, PT, PT, R15, R4, RZ ;  /* 0x000000040f047210 */ /* 0x000fce0007ffe0ff */
.L_x_26:
[----:B------:R-:W-:Y:S05]  /*1df0*/  @!P2 BRA `(.L_x_25) ;  /* 0x0000000400b4a947 */ /* 0x000fea0003800000 */
[----:B------:R-:W-:Y:S02]  /*1e00*/  ISETP.NE.AND P3, PT, R25, 0x1, PT ;  /* 0x000000011900780c */ /* 0x000fe40003f65270 */
[----:B------:R-:W-:-:S04]  /*1e10*/  LOP3.LUT R14, R5, 0x1, RZ, 0xc0, !PT ;  /* 0x00000001050e7812 */ /* 0x000fc800078ec0ff */
[----:B------:R-:W-:-:S07]  /*1e20*/  ISETP.NE.AND P2, PT, R14, RZ, PT ;  /* 0x000000ff0e00720c */ /* 0x000fce0003f45270 */
[----:B------:R-:W-:Y:S06]  /*1e30*/  @!P3 BRA `(.L_x_27) ;  /* 0x000000040020b947 */ /* 0x000fec0003800000 */
[----:B------:R-:W0:Y:S08]  /*1e40*/  LDC.64 R14, c[0x0][0x390] ;  /* 0x0000e400ff0e7b82 */ /* 0x000e300000000a00 */
[----:B------:R-:W1:Y:S01]  /*1e50*/  LDC.64 R28, c[0x0][0x3a0] ;  /* 0x0000e800ff1c7b82 */ /* 0x000e620000000a00 */
[----:B0-----:R-:W-:-:S05]  /*1e60*/  IMAD.WIDE.U32 R14, R17, 0x4, R14 ;  /* 0x00000004110e7825 */ /* 0x001fca00078e000e */
[----:B------:R-:W2:Y:S04]  /*1e70*/  LDG.E R20, desc[UR8][R14.64] ;  /* 0x000000080e147981 */ /* 0x000ea8000c1e1900 */
[----:B------:R0:W3:Y:S01]  /*1e80*/  LDG.E R21, desc[UR8][R14.64+0x4] ;  /* 0x000004080e157981 */ /* 0x0000e2000c1e1900 */
[----:B-1----:R-:W-:-:S05]  /*1e90*/  IMAD.WIDE.U32 R28, R17, 0x4, R28 ;  /* 0x00000004111c7825 */ /* 0x002fca00078e001c */
[----:B------:R-:W4:Y:S04]  /*1ea0*/  LDG.E R16, desc[UR8][R28.64] ;  /* 0x000000081c107981 */ /* 0x000f28000c1e1900 */
[----:B------:R1:W4:Y:S01]  /*1eb0*/  LDG.E R19, desc[UR8][R28.64+0x4] ;  /* 0x000004081c137981 */ /* 0x000322000c1e1900 */
[----:B0-----:R-:W-:Y:S01]  /*1ec0*/  HFMA2 R14, -RZ, RZ, 0, 0 ;  /* 0x00000000ff0e7431 */ /* 0x001fe200000001ff */
[----:B------:R-:W-:Y:S02]  /*1ed0*/  IADD3 R17, PT, PT, R17, 0x2, RZ ;  /* 0x0000000211117810 */ /* 0x000fe40007ffe0ff */
[----:B-1----:R-:W-:Y:S02]  /*1ee0*/  IABS R28, R27 ;  /* 0x0000001b001c7213 */ /* 0x002fe40000000000 */
[----:B--2---:R-:W-:-:S04]  /*1ef0*/  IADD3 R20, PT, PT, R20, -0x2, RZ ;  /* 0xfffffffe14147810 */ /* 0x004fc80007ffe0ff */
[-C--:B------:R-:W-:Y:S01]  /*1f00*/  IABS R24, R20.reuse ;  /* 0x0000001400187213 */ /* 0x080fe20000000000 */
[----:B---3--:R-:W-:Y:S01]  /*1f10*/  VIADD R21, R21, 0xfffffffe ;  /* 0xfffffffe15157836 */ /* 0x008fe20000000000 */
[----:B------:R-:W-:Y:S02]  /*1f20*/  IABS R30, R20 ;  /* 0x00000014001e7213 */ /* 0x000fe40000000000 */
[----:B------:R-:W0:Y:S02]  /*1f30*/  I2F.RP R25, R24 ;  /* 0x0000001800197306 */ /* 0x000e240000209400 */
[----:B------:R-:W-:-:S06]  /*1f40*/  IABS R22, R21 ;  /* 0x0000001500167213 */ /* 0x000fcc0000000000 */
[----:B0-----:R-:W0:Y:S02]  /*1f50*/  MUFU.RCP R25, R25 ;  /* 0x0000001900197308 */ /* 0x001e240000001000 */
[----:B0-----:R-:W-:-:S06]  /*1f60*/  VIADD R26, R25, 0xffffffe ;  /* 0x0ffffffe191a7836 */ /* 0x001fcc0000000000 */
[----:B------:R-:W0:Y:S08]  /*1f70*/  I2F.RP R25, R22 ;  /* 0x0000001600197306 */ /* 0x000e300000209400 */
[----:B------:R-:W1:Y:S08]  /*1f80*/  F2I.FTZ.U32.TRUNC.NTZ R15, R26 ;  /* 0x0000001a000f7305 */ /* 0x000e70000021f000 */
[----:B0-----:R-:W0:Y:S01]  /*1f90*/  MUFU.RCP R25, R25 ;  /* 0x0000001900197308 */ /* 0x001e220000001000 */
[----:B-1----:R-:W-:-:S05]  /*1fa0*/  IADD3 R31, PT, PT, RZ, -R15, RZ ;  /* 0x8000000fff1f7210 */ /* 0x002fca0007ffe0ff */
[----:B------:R-:W-:-:S04]  /*1fb0*/  IMAD R29, R31, R24, RZ ;  /* 0x000000181f1d7224 */ /* 0x000fc800078e02ff */
[----:B------:R-:W-:Y:S01]  /*1fc0*/  IMAD.HI.U32 R14, R15, R29, R14 ;  /* 0x0000001d0f0e7227 */ /* 0x000fe200078e000e */
[----:B------:R-:W-:Y:S02]  /*1fd0*/  IADD3 R15, PT, PT, RZ, -R30, RZ ;  /* 0x8000001eff0f7210 */ /* 0x000fe40007ffe0ff */
[----:B0-----:R-:W-:Y:S01]  /*1fe0*/  IADD3 R26, PT, PT, R25, 0xffffffe, RZ ;  /* 0x0ffffffe191a7810 */ /* 0x001fe20007ffe0ff */
[----:B------:R-:W-:Y:S01]  /*1ff0*/  IMAD.MOV.U32 R29, RZ, RZ, R28 ;  /* 0x000000ffff1d7224 */ /* 0x000fe200078e001c */
[----:B------:R-:W-:-:S03]  /*2000*/  IABS R28, R21 ;  /* 0x00000015001c7213 */ /* 0x000fc60000000000 */
[----:B------:R-:W-:-:S04]  /*2010*/  IMAD.HI.U32 R14, R14, R29, RZ ;  /* 0x0000001d0e0e7227 */ /* 0x000fc800078e00ff */
[----:B------:R-:W-:-:S05]  /*2020*/  IMAD R15, R14, R15, R29 ;  /* 0x0000000f0e0f7224 */ /* 0x000fca00078e021d */
[----:B------:R-:W-:-:S13]  /*2030*/  ISETP.GT.U32.AND P5, PT, R24, R15, PT ;  /* 0x0000000f1800720c */ /* 0x000fda0003fa4070 */
[----:B------:R-:W-:Y:S02]  /*2040*/  @!P5 IMAD.IADD R15, R15, 0x1, -R24 ;  /* 0x000000010f0fd824 */ /* 0x000fe400078e0a18 */
[----:B------:R-:W-:Y:S01]  /*2050*/  @!P5 VIADD R14, R14, 0x1 ;  /* 0x000000010e0ed836 */ /* 0x000fe20000000000 */
[----:B------:R-:W-:Y:S02]  /*2060*/  ISETP.NE.AND P5, PT, R20, RZ, PT ;  /* 0x000000ff1400720c */ /* 0x000fe40003fa5270 */
[----:B------:R-:W-:Y:S02]  /*2070*/  ISETP.GE.U32.AND P3, PT, R15, R24, PT ;  /* 0x000000180f00720c */ /* 0x000fe40003f66070 */
[----:B------:R-:W-:Y:S01]  /*2080*/  LOP3.LUT R24, R27, R20, RZ, 0x3c, !PT ;  /* 0x000000141b187212 */ /* 0x000fe200078e3cff */
[----:B------:R-:W0:Y:S03]  /*2090*/  F2I.FTZ.U32.TRUNC.NTZ R15, R26 ;  /* 0x0000001a000f7305 */ /* 0x000e26000021f000 */
[----:B------:R-:W-:-:S07]  /*20a0*/  ISETP.GE.AND P4, PT, R24, RZ, PT ;  /* 0x000000ff1800720c */ /* 0x000fce0003f86270 */
[----:B------:R-:W-:-:S05]  /*20b0*/  @P3 IADD3 R14, PT, PT, R14, 0x1, RZ ;  /* 0x000000010e0e3810 */ /* 0x000fca0007ffe0ff */
[----:B------:R-:W-:Y:S01]  /*20c0*/  IMAD.MOV.U32 R24, RZ, RZ, R14 ;  /* 0x000000ffff187224 */ /* 0x000fe200078e000e */
[----:B0-----:R-:W-:Y:S02]  /*20d0*/  IADD3 R25, PT, PT, RZ, -R15, RZ ;  /* 0x8000000fff197210 */ /* 0x001fe40007ffe0ff */
[----:B------:R-:W-:Y:S01]  /*20e0*/  MOV R14, RZ ;  /* 0x000000ff000e7202 */ /* 0x000fe20000000f00 */
[----:B------:R-:W-:Y:S01]  /*20f0*/  @!P4 IMAD.MOV R24, RZ, RZ, -R24 ;  /* 0x000000ffff18c224 */ /* 0x000fe200078e0a18 */
[----:B------:R-:W-:Y:S01]  /*2100*/  @!P5 LOP3.LUT R24, RZ, R20, RZ, 0x33, !PT ;  /* 0x00000014ff18d212 */ /* 0x000fe200078e33ff */
[----:B------:R-:W-:-:S03]  /*2110*/  IMAD R25, R25, R22, RZ ;  /* 0x0000001619197224 */ /* 0x000fc600078e02ff */
[----:B------:R-:W-:Y:S01]  /*2120*/  IABS R26, R24 ;  /* 0x00000018001a7213 */ /* 0x000fe20000000000 */
[----:B------:R-:W-:-:S03]  /*2130*/  IMAD.HI.U32 R14, R15, R25, R14 ;  /* 0x000000190f0e7227 */ /* 0x000fc600078e000e */
[----:B------:R-:W-:Y:S01]  /*2140*/  MOV R15, R26 ;  /* 0x0000001a000f7202 */ /* 0x000fe20000000f00 */
[----:B------:R-:W-:-:S04]  /*2150*/  IMAD.MOV R25, RZ, RZ, -R28 ;  /* 0x000000ffff197224 */ /* 0x000fc800078e0a1c */
[----:B------:R-:W-:-:S04]  /*2160*/  IMAD.HI.U32 R14, R14, R15, RZ ;  /* 0x0000000f0e0e7227 */ /* 0x000fc800078e00ff */
[----:B------:R-:W-:-:S05]  /*2170*/  IMAD R15, R14, R25, R15 ;  /* 0x000000190e0f7224 */ /* 0x000fca00078e020f */
[----:B------:R-:W-:-:S13]  /*2180*/  ISETP.GT.U32.AND P5, PT, R22, R15, PT ;  /* 0x0000000f1600720c */ /* 0x000fda0003fa4070 */
[----:B------:R-:W-:Y:S01]  /*2190*/  @!P5 IMAD.IADD R15, R15, 0x1, -R22 ;  /* 0x000000010f0fd824 */ /* 0x000fe200078e0a16 */
[----:B------:R-:W-:Y:S02]  /*21a0*/  @!P5 IADD3 R14, PT, PT, R14, 0x1, RZ ;  /* 0x000000010e0ed810 */ /* 0x000fe40007ffe0ff */
[----:B------:R-:W-:Y:S02]  /*21b0*/  ISETP.NE.AND P5, PT, R21, RZ, PT ;  /* 0x000000ff1500720c */ /* 0x000fe40003fa5270 */
[----:B------:R-:W-:Y:S02]  /*21c0*/  ISETP.GE.U32.AND P3, PT, R15, R22, PT ;  /* 0x000000160f00720c */ /* 0x000fe40003f66070 */
[----:B------:R-:W-:-:S04]  /*21d0*/  LOP3.LUT R15, R24, R21, RZ, 0x3c, !PT ;  /* 0x00000015180f7212 */ /* 0x000fc800078e3cff */
[----:B------:R-:W-:Y:S01]  /*21e0*/  ISETP.GE.AND P4, PT, R15, RZ, PT ;  /* 0x000000ff0f00720c */ /* 0x000fe20003f86270 */
[----:B------:R-:W-:-:S04]  /*21f0*/  IMAD.MOV R15, RZ, RZ, -R24 ;  /* 0x000000ffff0f7224 */ /* 0x000fc800078e0a18 */
[----:B------:R-:W-:Y:S02]  /*2200*/  IMAD R15, R20, R15, R27 ;  /* 0x0000000f140f7224 */ /* 0x000fe400078e021b */
[----:B------:R-:W-:-:S06]  /*2210*/  @P3 VIADD R14, R14, 0x1 ;  /* 0x000000010e0e3836 */ /* 0x000fcc0000000000 */
[----:B------:R-:W-:Y:S02]  /*2220*/  @!P4 IADD3 R14, PT, PT, -R14, RZ, RZ ;  /* 0x000000ff0e0ec210 */ /* 0x000fe40007ffe1ff */
[----:B------:R-:W-:-:S04]  /*2230*/  @!P5 LOP3.LUT R14, RZ, R21, RZ, 0x33, !PT ;  /* 0x00000015ff0ed212 */ /* 0x000fc800078e33ff */
[----:B------:R-:W-:Y:S01]  /*2240*/  IADD3 R22, PT, PT, -R14, RZ, RZ ;  /* 0x000000ff0e167210 */ /* 0x000fe20007ffe1ff */
[----:B------:R-:W-:-:S04]  /*2250*/  IMAD.MOV.U32 R27, RZ, RZ, R14 ;  /* 0x000000ffff1b7224 */ /* 0x000fc800078e000e */
[----:B------:R-:W-:Y:S02]  /*2260*/  IMAD R24, R21, R22, R24 ;  /* 0x0000001615187224 */ /* 0x000fe400078e0218 */
[----:B------:R-:W-:Y:S02]  /*2270*/  IMAD.IADD R21, R18, 0x1, R15 ;  /* 0x0000000112157824 */ /* 0x000fe400078e020f */
[----:B----4-:R-:W-:Y:S02]  /*2280*/  IMAD R15, R15, R16, R16 ;  /* 0x000000100f0f7224 */ /* 0x010fe400078e0210 */
[----:B------:R-:W-:Y:S01]  /*2290*/  IMAD R19, R24, R19, R19 ;  /* 0x0000001318137224 */ /* 0x000fe200078e0213 */
[----:B------:R-:W-:-:S04]  /*22a0*/  IADD3 R18, PT, PT, R21, 0x2, R24 ;  /* 0x0000000215127810 */ /* 0x000fc80007ffe018 */
[----:B------:R-:W-:-:S07]  /*22b0*/  IADD3 R4, PT, PT, R19, R15, R4 ;  /* 0x0000000f13047210 */ /* 0x000fce0007ffe004 */
.L_x_27:
[----:B------:R-:W-:Y:S05]  /*22c0*/  @!P2 BRA `(.L_x_25) ;  /* 0x000000000080a947 */ /* 0x000fea0003800000 */
[----:B------:R-:W0:Y:S08]  /*22d0*/  LDC.64 R20, c[0x0][0x390] ;  /* 0x0000e400ff147b82 */ /* 0x000e300000000a00 */
[----:B------:R-:W1:Y:S01]  /*22e0*/  LDC.64 R24, c[0x0][0x3a0] ;  /* 0x0000e800ff187b82 */ /* 0x000e620000000a00 */
[----:B0-----:R-:W-:-:S06]  /*22f0*/  IMAD.WIDE.U32 R20, R17, 0x4, R20 ;  /* 0x0000000411147825 */ /* 0x001fcc00078e0014 */
[----:B------:R-:W2:Y:S01]  /*2300*/  LDG.E R20, desc[UR8][R20.64] ;  /* 0x0000000814147981 */ /* 0x000ea2000c1e1900 */
[----:B-1----:R-:W-:-:S05]  /*2310*/  IMAD.WIDE.U32 R24, R17, 0x4, R24 ;  /* 0x0000000411187825 */ /* 0x002fca00078e0018 */
[----:B------:R0:W3:Y:S01]  /*2320*/  LDG.E R16, desc[UR8][R24.64] ;  /* 0x0000000818107981 */ /* 0x0000e2000c1e1900 */
[----:B------:R-:W-:Y:S02]  /*2330*/  ISETP.GE.AND P4, PT, R27, RZ, PT ;  /* 0x000000ff1b00720c */ /* 0x000fe40003f86270 */
[----:B--2---:R-:W-:Y:S02]  /*2340*/  IADD3 R17, PT, PT, R20, -0x2, RZ ;  /* 0xfffffffe14117810 */ /* 0x004fe40007ffe0ff */
[----:B------:R-:W-:Y:S02]  /*2350*/  IABS R20, R27 ;  /* 0x0000001b00147213 */ /* 0x000fe40000000000 */
[-C--:B------:R-:W-:Y:S02]  /*2360*/  IABS R22, R17.reuse ;  /* 0x0000001100167213 */ /* 0x080fe40000000000 */
[----:B0-----:R-:W-:Y:S02]  /*2370*/  IABS R24, R17 ;  /* 0x0000001100187213 */ /* 0x001fe40000000000 */
[----:B------:R-:W0:Y:S08]  /*2380*/  I2F.RP R19, R22 ;  /* 0x0000001600137306 */ /* 0x000e300000209400 */
[----:B0-----:R-:W0:Y:S02]  /*2390*/  MUFU.RCP R19, R19 ;  /* 0x0000001300137308 */ /* 0x001e240000001000 */
[----:B0-----:R-:W-:Y:S01]  /*23a0*/  VIADD R14, R19, 0xffffffe ;  /* 0x0ffffffe130e7836 */ /* 0x001fe20000000000 */
[----:B------:R-:W-:-:S05]  /*23b0*/  IADD3 R19, PT, PT, RZ, -R24, RZ ;  /* 0x80000018ff137210 */ /* 0x000fca0007ffe0ff */
[----:B------:R0:W1:Y:S02]  /*23c0*/  F2I.FTZ.U32.TRUNC.NTZ R15, R14 ;  /* 0x0000000e000f7305 */ /* 0x000064000021f000 */
[----:B0-----:R-:W-:Y:S01]  /*23d0*/  IMAD.MOV.U32 R14, RZ, RZ, RZ ;  /* 0x000000ffff0e7224 */ /* 0x001fe200078e00ff */
[----:B-1----:R-:W-:-:S05]  /*23e0*/  IADD3 R21, PT, PT, RZ, -R15, RZ ;  /* 0x8000000fff157210 */ /* 0x002fca0007ffe0ff */
[----:B------:R-:W-:-:S04]  /*23f0*/  IMAD R21, R21, R22, RZ ;  /* 0x0000001615157224 */ /* 0x000fc800078e02ff */
[----:B------:R-:W-:-:S06]  /*2400*/  IMAD.HI.U32 R15, R15, R21, R14 ;  /* 0x000000150f0f7227 */ /* 0x000fcc00078e000e */
[----:B------:R-:W-:-:S04]  /*2410*/  IMAD.HI.U32 R15, R15, R20, RZ ;  /* 0x000000140f0f7227 */ /* 0x000fc800078e00ff */
[----:B------:R-:W-:-:S05]  /*2420*/  IMAD R15, R15, R19, R20 ;  /* 0x000000130f0f7224 */ /* 0x000fca00078e0214 */
[----:B------:R-:W-:-:S13]  /*2430*/  ISETP.GT.U32.AND P2, PT, R22, R15, PT ;  /* 0x0000000f1600720c */ /* 0x000fda0003f44070 */
[----:B------:R-:W-:Y:S01]  /*2440*/  @!P2 IMAD.IADD R15, R15, 0x1, -R22 ;  /* 0x000000010f0fa824 */ /* 0x000fe200078e0a16 */
[----:B------:R-:W-:-:S04]  /*2450*/  ISETP.NE.AND P2, PT, R17, RZ, PT ;  /* 0x000000ff1100720c */ /* 0x000fc80003f45270 */
[----:B------:R-:W-:-:S13]  /*2460*/  ISETP.GT.U32.AND P3, PT, R22, R15, PT ;  /* 0x0000000f1600720c */ /* 0x000fda0003f64070 */
[----:B------:R-:W-:-:S05]  /*2470*/  @!P3 IADD3 R15, PT, PT, R15, -R22, RZ ;  /* 0x800000160f0fb210 */ /* 0x000fca0007ffe0ff */
[----:B------:R-:W-:Y:S01]  /*2480*/  @!P4 IMAD.MOV R15, RZ, RZ, -R15 ;  /* 0x000000ffff0fc224 */ /* 0x000fe200078e0a0f */
[----:B------:R-:W-:-:S04]  /*2490*/  @!P2 LOP3.LUT R15, RZ, R17, RZ, 0x33, !PT ;  /* 0x00000011ff0fa212 */ /* 0x000fc800078e33ff */
[C---:B------:R-:W-:Y:S01]  /*24a0*/  IADD3 R18, PT, PT, R15.reuse, 0x1, R18 ;  /* 0x000000010f127810 */ /* 0x040fe20007ffe012 */
[----:B---3--:R-:W-:-:S05]  /*24b0*/  IMAD R17, R15, R16, R16 ;  /* 0x000000100f117224 */ /* 0x008fca00078e0210 */
[----:B------:R-:W-:-:S07]  /*24c0*/  IADD3 R4, PT, PT, R4, R17, RZ ;  /* 0x0000001104047210 */ /* 0x000fce0007ffe0ff */
.L_x_25:
[----:B------:R-:W0:Y:S01]  /*24d0*/  LDCU UR4, c[0x0][0x3ec] ;  /* 0x00007d80ff0477ac */ /* 0x000e220008000800 */
[----:B------:R-:W-:Y:S01]  /*24e0*/  LEA.HI R14, R18, R18, RZ, 0x1 ;  /* 0x00000012120e7211 */ /* 0x000fe200078f08ff */
[----:B------:R-:W-:Y:S03]  /*24f0*/  BSSY.RECONVERGENT B1, `(.L_x_28) ;  /* 0x00000c0000017945 */ /* 0x000fe60003800200 */
[----:B------:R-:W-:-:S05]  /*2500*/  LOP3.LUT R15, R14, 0xfffffffe, RZ, 0xc0, !PT ;  /* 0xfffffffe0e0f7812 */ /* 0x000fca00078ec0ff */
[----:B------:R-:W-:-:S05]  /*2510*/  IMAD.IADD R15, R18, 0x1, -R15 ;  /* 0x00000001120f7824 */ /* 0x000fca00078e0a0f */
[----:B0-----:R-:W-:-:S13]  /*2520*/  ISETP.NE.AND P2, PT, R15, UR4, PT ;  /* 0x000000040f007c0c */ /* 0x001fda000bf45270 */
[----:B------:R-:W-:Y:S05]  /*2530*/  @P2 BRA `(.L_x_29) ;  /* 0x0000000800ec2947 */ /* 0x000fea0003800000 */
[----:B------:R-:W0:Y:S08]  /*2540*/  LDC.64 R16, c[0x0][0x3c0] ;  /* 0x0000f000ff107b82 */ /* 0x000e300000000a00 */
[----:B------:R-:W1:Y:S01]  /*2550*/  LDC.64 R14, c[0x0][0x380] ;  /* 0x0000e000ff0e7b82 */ /* 0x000e620000000a00 */
[----:B0-----:R-:W-:-:S05]  /*2560*/  IMAD.WIDE R22, R5, 0x8, R16 ;  /* 0x0000000805167825 */ /* 0x001fca00078e0210 */
[----:B------:R-:W2:Y:S01]  /*2570*/  LDG.E.64 R20, desc[UR8][R22.64] ;  /* 0x0000000816147981 */ /* 0x000ea2000c1e1b00 */
[----:B-1----:R-:W-:-:S05]  /*2580*/  IMAD.WIDE R16, R4, 0x8, R14 ;  /* 0x0000000804107825 */ /* 0x002fca00078e020e */
[----:B------:R-:W2:Y:S01]  /*2590*/  LDG.E.64 R18, desc[UR8][R16.64] ;  /* 0x0000000810127981 */ /* 0x000ea2000c1e1b00 */
[----:B------:R-:W-:Y:S01]  /*25a0*/  MOV R36, RZ ;  /* 0x000000ff00247202 */ /* 0x000fe20000000f00 */
[----:B--2---:R-:W-:Y:S01]  /*25b0*/  DMUL R20, R18, R20 ;  /* 0x0000001412147228 */ /* 0x004fe20000000000 */
[----:B------:R-:W-:Y:S10]  /*25c0*/  @!P0 BRA `(.L_x_30) ;  /* 0x0000000400448947 */ /* 0x000ff40003800000 */
[----:B------:R-:W-:-:S07]  /*25d0*/  IMAD.MOV.U32 R35, RZ, RZ, RZ ;  /* 0x000000ffff237224 */ /* 0x000fce00078e00ff */
.L_x_31:
[----:B------:R-:W0:Y:S08]  /*25e0*/  LDC.64 R36, c[0x0][0x3a0] ;  /* 0x0000e800ff247b82 */ /* 0x000e300000000a00 */
[----:B------:R-:W1:Y:S01]  /*25f0*/  LDC.64 R22, c[0x0][0x3c0] ;  /* 0x0000f000ff167b82 */ /* 0x000e620000000a00 */
[----:B0-----:R-:W-:-:S05]  /*2600*/  IMAD.WIDE.U32 R36, R35, 0x4, R36 ;  /* 0x0000000423247825 */ /* 0x001fca00078e0024 */
[----:B------:R-:W2:Y:S04]  /*2610*/  LDG.E R25, desc[UR8][R36.64] ;  /* 0x0000000824197981 */ /* 0x000ea8000c1e1900 */
[----:B------:R-:W3:Y:S01]  /*2620*/  LDG.E R31, desc[UR8][R36.64+0x4] ;  /* 0x00000408241f7981 */ /* 0x000ee2000c1e1900 */
[----:B-1----:R-:W-:-:S05]  /*2630*/  IMAD.WIDE.U32 R22, R35, 0x8, R22 ;  /* 0x0000000823167825 */ /* 0x002fca00078e0016 */
[----:B------:R-:W4:Y:S01]  /*2640*/  LDG.E.64 R28, desc[UR8][R22.64] ;  /* 0x00000008161c7981 */ /* 0x000f22000c1e1b00 */
[C---:B--2---:R-:W-:Y:S01]  /*2650*/  IADD3 R27, PT, PT, -R25.reuse, R4, RZ ;  /* 0x00000004191b7210 */ /* 0x044fe20007ffe1ff */
[----:B------:R-:W-:-:S04]  /*2660*/  IMAD.WIDE R24, R25, 0x8, R16 ;  /* 0x0000000819187825 */ /* 0x000fc800078e0210 */
[----:B------:R-:W-:Y:S02]  /*2670*/  IMAD.WIDE R26, R27, 0x8, R14 ;  /* 0x000000081b1a7825 */ /* 0x000fe400078e020e */
[----:B------:R-:W2:Y:S04]  /*2680*/  LDG.E.64 R24, desc[UR8][R24.64] ;  /* 0x0000000818187981 */ /* 0x000ea8000c1e1b00 */
[----:B------:R-:W2:Y:S01]  /*2690*/  LDG.E.64 R26, desc[UR8][R26.64] ;  /* 0x000000081a1a7981 */ /* 0x000ea2000c1e1b00 */
[----:B---3--:R-:W-:Y:S02]  /*26a0*/  IMAD.IADD R33, R4, 0x1, -R31 ;  /* 0x0000000104217824 */ /* 0x008fe400078e0a1f */
[----:B------:R-:W-:-:S04]  /*26b0*/  IMAD.WIDE R30, R31, 0x8, R16 ;  /* 0x000000081f1e7825 */ /* 0x000fc800078e0210 */
[----:B------:R-:W-:Y:S01]  /*26c0*/  IMAD.WIDE R32, R33, 0x8, R14 ;  /* 0x0000000821207825 */ /* 0x000fe200078e020e */
[----:B--2---:R-:W-:Y:S01]  /*26d0*/  DADD R24, R26, R24 ;  /* 0x000000001a187229 */ /* 0x004fe20000000018 */
[----:B------:R-:W2:Y:S07]  /*26e0*/  LDG.E.64 R26, desc[UR8][R22.64+0x8] ;  /* 0x00000808161a7981 */ /* 0x000eae000c1e1b00 */
[----:B----4-:R-:W-:Y:S01]  /*26f0*/  DFMA R28, R24, R28, R20 ;  /* 0x0000001c181c722b */ /* 0x010fe20000000014 */
[----:B------:R-:W3:Y:S04]  /*2700*/  LDG.E.64 R20, desc[UR8][R30.64] ;  /* 0x000000081e147981 */ /* 0x000ee8000c1e1b00 */
[----:B------:R-:W3:Y:S04]  /*2710*/  LDG.E.64 R24, desc[UR8][R32.64] ;  /* 0x0000000820187981 */ /* 0x000ee8000c1e1b00 */
[----:B------:R-:W4:Y:S01]  /*2720*/  LDG.E R31, desc[UR8][R36.64+0x8] ;  /* 0x00000808241f7981 */ /* 0x000f22000c1e1900 */
[----:B---3--:R-:W-:Y:S01]  /*2730*/  DADD R20, R24, R20 ;  /* 0x0000000018147229 */ /* 0x008fe20000000014 */
[C---:B----4-:R-:W-:Y:S01]  /*2740*/  IADD3 R25, PT, PT, -R31.reuse, R4, RZ ;  /* 0x000000041f197210 */ /* 0x050fe20007ffe1ff */
[----:B------:R-:W-:-:S06]  /*2750*/  IMAD.WIDE R32, R31, 0x8, R16 ;  /* 0x000000081f207825 */ /* 0x000fcc00078e0210 */
[----:B--2---:R-:W-:Y:S01]  /*2760*/  DFMA R26, R20, R26, R28 ;  /* 0x0000001a141a722b */ /* 0x004fe2000000001c */
[----:B------:R-:W2:Y:S01]  /*2770*/  LDG.E R31, desc[UR8][R36.64+0xc] ;  /* 0x00000c08241f7981 */ /* 0x000ea2000c1e1900 */
[----:B------:R-:W-:-:S03]  /*2780*/  IMAD.WIDE R24, R25, 0x8, R14 ;  /* 0x0000000819187825 */ /* 0x000fc600078e020e */
[----:B------:R-:W3:Y:S04]  /*2790*/  LDG.E.64 R20, desc[UR8][R32.64] ;  /* 0x0000000820147981 */ /* 0x000ee8000c1e1b00 */
[----:B------:R-:W3:Y:S04]  /*27a0*/  LDG.E.64 R24, desc[UR8][R24.64] ;  /* 0x0000000818187981 */ /* 0x000ee8000c1e1b00 */
[----:B------:R-:W4:Y:S01]  /*27b0*/  LDG.E.64 R28, desc[UR8][R22.64+0x10] ;  /* 0x00001008161c7981 */ /* 0x000f22000c1e1b00 */
[----:B---3--:R-:W-:-:S08]  /*27c0*/  DADD R20, R24, R20 ;  /* 0x0000000018147229 */ /* 0x008fd00000000014 */
[----:B----4-:R-:W-:Y:S01]  /*27d0*/  DFMA R28, R20, R28, R26 ;  /* 0x0000001c141c722b */ /* 0x010fe2000000001a */
[----:B--2---:R-:W-:Y:S01]  /*27e0*/  IMAD.IADD R21, R4, 0x1, -R31 ;  /* 0x0000000104157824 */ /* 0x004fe200078e0a1f */
[----:B------:R-:W2:Y:S01]  /*27f0*/  LDG.E.64 R26, desc[UR8][R22.64+0x18] ;  /* 0x00001808161a7981 */ /* 0x000ea2000c1e1b00 */
[----:B------:R-:W-:-:S04]  /*2800*/  IMAD.WIDE R30, R31, 0x8, R16 ;  /* 0x000000081f1e7825 */ /* 0x000fc800078e0210 */
[----:B------:R-:W-:Y:S02]  /*2810*/  IMAD.WIDE R32, R21, 0x8, R14 ;  /* 0x0000000815207825 */ /* 0x000fe400078e020e */
        /* <DEDUP_REMOVED lines=12> */
[----:B---3--:R-:W-:-:S03]  /*28e0*/  DADD R20, R24, R20 ;  /* 0x0000000018147229 */ /* 0x008fc60000000014 */
[----:B------:R-:W3:Y:S05]  /*28f0*/  LDG.E.64 R24, desc[UR8][R22.64+0x28] ;  /* 0x0000280816187981 */ /* 0x000eea000c1e1b00 */
[----:B----4-:R-:W-:Y:S01]  /*2900*/  DFMA R28, R20, R28, R26 ;  /* 0x0000001c141c722b */ /* 0x010fe2000000001a */
[----:B--2---:R-:W-:Y:S02]  /*2910*/  IMAD.IADD R21, R4, 0x1, -R31 ;  /* 0x0000000104157824 */ /* 0x004fe400078e0a1f */
[----:B------:R-:W-:-:S04]  /*2920*/  IMAD.WIDE R30, R31, 0x8, R16 ;  /* 0x000000081f1e7825 */ /* 0x000fc800078e0210 */
[----:B------:R-:W-:Y:S02]  /*2930*/  IMAD.WIDE R32, R21, 0x8, R14 ;  /* 0x0000000815207825 */ /* 0x000fe400078e020e */
[----:B------:R-:W2:Y:S04]  /*2940*/  LDG.E.64 R20, desc[UR8][R30.64] ;  /* 0x000000081e147981 */ /* 0x000ea8000c1e1b00 */
[----:B------:R-:W2:Y:S04]  /*2950*/  LDG.E.64 R26, desc[UR8][R32.64] ;  /* 0x00000008201a7981 */ /* 0x000ea8000c1e1b00 */
[----:B------:R-:W4:Y:S01]  /*2960*/  LDG.E R31, desc[UR8][R36.64+0x18] ;  /* 0x00001808241f7981 */ /* 0x000f22000c1e1900 */
[----:B--2---:R-:W-:Y:S01]  /*2970*/  DADD R20, R26, R20 ;  /* 0x000000001a147229 */ /* 0x004fe20000000014 */
[----:B----4-:R-:W-:-:S07]  /*2980*/  IADD3 R27, PT, PT, -R31, R4, RZ ;  /* 0x000000041f1b7210 */ /* 0x010fce0007ffe1ff */
[----:B---3--:R-:W-:Y:S01]  /*2990*/  DFMA R20, R20, R24, R28 ;  /* 0x000000181414722b */ /* 0x008fe2000000001c */
[----:B------:R-:W2:Y:S01]  /*29a0*/  LDG.E R29, desc[UR8][R36.64+0x1c] ;  /* 0x00001c08241d7981 */ /* 0x000ea2000c1e1900 */
[----:B------:R-:W-:-:S04]  /*29b0*/  IMAD.WIDE R24, R31, 0x8, R16 ;  /* 0x000000081f187825 */ /* 0x000fc800078e0210 */
[----:B------:R-:W-:Y:S02]  /*29c0*/  IMAD.WIDE R26, R27, 0x8, R14 ;  /* 0x000000081b1a7825 */ /* 0x000fe400078e020e */
[----:B------:R-:W3:Y:S04]  /*29d0*/  LDG.E.64 R24, desc[UR8][R24.64] ;  /* 0x0000000818187981 */ /* 0x000ee8000c1e1b00 */
[----:B------:R-:W3:Y:S01]  /*29e0*/  LDG.E.64 R26, desc[UR8][R26.64] ;  /* 0x000000081a1a7981 */ /* 0x000ee2000c1e1b00 */
[----:B--2---:R-:W-:Y:S02]  /*29f0*/  IMAD.IADD R33, R4, 0x1, -R29 ;  /* 0x0000000104217824 */ /* 0x004fe400078e0a1d */
[----:B------:R-:W-:-:S04]  /*2a00*/  IMAD.WIDE R30, R29, 0x8, R16 ;  /* 0x000000081d1e7825 */ /* 0x000fc800078e0210 */
[----:B------:R-:W-:Y:S02]  /*2a10*/  IMAD.WIDE R28, R33, 0x8, R14 ;  /* 0x00000008211c7825 */ /* 0x000fe400078e020e */
[----:B------:R-:W2:Y:S01]  /*2a20*/  LDG.E.64 R30, desc[UR8][R30.64] ;  /* 0x000000081e1e7981 */ /* 0x000ea2000c1e1b00 */
[----:B---3--:R-:W-:-:S03]  /*2a30*/  DADD R24, R26, R24 ;  /* 0x000000001a187229 */ /* 0x008fc60000000018 */
[----:B------:R-:W2:Y:S04]  /*2a40*/  LDG.E.64 R28, desc[UR8][R28.64] ;  /* 0x000000081c1c7981 */ /* 0x000ea8000c1e1b00 */
[----:B------:R-:W3:Y:S04]  /*2a50*/  LDG.E.64 R26, desc[UR8][R22.64+0x30] ;  /* 0x00003008161a7981 */ /* 0x000ee8000c1e1b00 */
[----:B------:R-:W4:Y:S01]  /*2a60*/  LDG.E.64 R32, desc[UR8][R22.64+0x38] ;  /* 0x0000380816207981 */ /* 0x000f22000c1e1b00 */
[----:B------:R-:W-:-:S04]  /*2a70*/  IADD3 R35, PT, PT, R35, 0x8, RZ ;  /* 0x0000000823237810 */ /* 0x000fc80007ffe0ff */
[----:B------:R-:W-:Y:S01]  /*2a80*/  ISETP.NE.AND P0, PT, R35, R2, PT ;  /* 0x000000022300720c */ /* 0x000fe20003f05270 */
[----:B--2---:R-:W-:Y:S02]  /*2a90*/  DADD R28, R28, R30 ;  /* 0x000000001c1c7229 */ /* 0x004fe4000000001e */
[----:B---3--:R-:W-:-:S08]  /*2aa0*/  DFMA R20, R24, R26, R20 ;  /* 0x0000001a1814722b */ /* 0x008fd00000000014 */
[----:B----4-:R-:W-:Y:S02]  /*2ab0*/  DFMA R20, R28, R32, R20 ;  /* 0x000000201c14722b */ /* 0x010fe40000000014 */
[----:B------:R-:W-:Y:S09]  /*2ac0*/  @P0 BRA `(.L_x_31) ;  /* 0xfffffff800c40947 */ /* 0x000ff2000383ffff */
[----:B------:R-:W-:-:S07]  /*2ad0*/  IMAD.MOV.U32 R36, RZ, RZ, R2 ;  /* 0x000000ffff247224 */ /* 0x000fce00078e0002 */
.L_x_30:
[----:B------:R-:W-:Y:S05]  /*2ae0*/  @!P1 BRA `(.L_x_32) ;  /* 0x0000000400609947 */ /* 0x000fea0003800000 */
[----:B------:R-:W-:-:S04]  /*2af0*/  IADD3 R34, PT, PT, R34, -0x1, RZ ;  /* 0xffffffff22227810 */ /* 0x000fc80007ffe0ff */
[----:B------:R-:W-:-:S13]  /*2b00*/  ISETP.GE.U32.AND P0, PT, R34, 0x3, PT ;  /* 0x000000032200780c */ /* 0x000fda0003f06070 */
[----:B------:R-:W-:Y:S05]  /*2b10*/  @!P0 BRA `(.L_x_33) ;  /* 0x0000000000a48947 */ /* 0x000fea0003800000 */
[----:B------:R-:W0:Y:S08]  /*2b20*/  LDC.64 R28, c[0x0][0x3a0] ;  /* 0x0000e800ff1c7b82 */ /* 0x000e300000000a00 */
[----:B------:R-:W1:Y:S01]  /*2b30*/  LDC.64 R22, c[0x0][0x3c0] ;  /* 0x0000f000ff167b82 */ /* 0x000e620000000a00 */
[----:B0-----:R-:W-:-:S05]  /*2b40*/  IMAD.WIDE.U32 R28, R36, 0x4, R28 ;  /* 0x00000004241c7825 */ /* 0x001fca00078e001c */
[----:B------:R-:W2:Y:S01]  /*2b50*/  LDG.E R33, desc[UR8][R28.64] ;  /* 0x000000081c217981 */ /* 0x000ea2000c1e1900 */
[----:B-1----:R-:W-:-:S03]  /*2b60*/  IMAD.WIDE.U32 R22, R36, 0x8, R22 ;  /* 0x0000000824167825 */ /* 0x002fc600078e0016 */
[----:B------:R-:W3:Y:S04]  /*2b70*/  LDG.E R35, desc[UR8][R28.64+0x4] ;  /* 0x000004081c237981 */ /* 0x000ee8000c1e1900 */
[----:B------:R-:W4:Y:S01]  /*2b80*/  LDG.E.64 R26, desc[UR8][R22.64] ;  /* 0x00000008161a7981 */ /* 0x000f22000c1e1b00 */
[----:B--2---:R-:W-:Y:S02]  /*2b90*/  IMAD.IADD R31, R4, 0x1, -R33 ;  /* 0x00000001041f7824 */ /* 0x004fe400078e0a21 */
[----:B------:R-:W-:-:S04]  /*2ba0*/  IMAD.WIDE R32, R33, 0x8, R16 ;  /* 0x0000000821207825 */ /* 0x000fc800078e0210 */
[----:B------:R-:W-:Y:S01]  /*2bb0*/  IMAD.WIDE R30, R31, 0x8, R14 ;  /* 0x000000081f1e7825 */ /* 0x000fe200078e020e */
[----:B------:R-:W2:Y:S05]  /*2bc0*/  LDG.E.64 R24, desc[UR8][R32.64] ;  /* 0x0000000820187981 */ /* 0x000eaa000c1e1b00 */
[----:B------:R-:W2:Y:S01]  /*2bd0*/  LDG.E.64 R30, desc[UR8][R30.64] ;  /* 0x000000081e1e7981 */ /* 0x000ea2000c1e1b00 */
[----:B---3--:R-:W-:-:S03]  /*2be0*/  IADD3 R37, PT, PT, -R35, R4, RZ ;  /* 0x0000000423257210 */ /* 0x008fc60007ffe1ff */
[----:B------:R-:W3:Y:S01]  /*2bf0*/  LDG.E.64 R32, desc[UR8][R22.64+0x8] ;  /* 0x0000080816207981 */ /* 0x000ee2000c1e1b00 */
[----:B--2---:R-:W-:-:S03]  /*2c00*/  DADD R24, R30, R24 ;  /* 0x000000001e187229 */ /* 0x004fc60000000018 */
[----:B------:R-:W2:Y:S05]  /*2c10*/  LDG.E R31, desc[UR8][R28.64+0x8] ;  /* 0x000008081c1f7981 */ /* 0x000eaa000c1e1900 */
[----:B----4-:R-:W-:Y:S01]  /*2c20*/  DFMA R26, R24, R26, R20 ;  /* 0x0000001a181a722b */ /* 0x010fe20000000014 */
[----:B------:R-:W-:Y:S02]  /*2c30*/  IMAD.WIDE R20, R35, 0x8, R16 ;  /* 0x0000000823147825 */ /* 0x000fe400078e0210 */
[----:B------:R-:W4:Y:S02]  /*2c40*/  LDG.E R35, desc[UR8][R28.64+0xc] ;  /* 0x00000c081c237981 */ /* 0x000f24000c1e1900 */
[----:B------:R-:W-:-:S02]  /*2c50*/  IMAD.WIDE R24, R37, 0x8, R14 ;  /* 0x0000000825187825 */ /* 0x000fc400078e020e */
[----:B------:R-:W3:Y:S04]  /*2c60*/  LDG.E.64 R20, desc[UR8][R20.64] ;  /* 0x0000000814147981 */ /* 0x000ee8000c1e1b00 */
[----:B------:R-:W3:Y:S04]  /*2c70*/  LDG.E.64 R24, desc[UR8][R24.64] ;  /* 0x0000000818187981 */ /* 0x000ee8000c1e1b00 */
[----:B------:R-:W4:Y:S01]  /*2c80*/  LDG.E.64 R28, desc[UR8][R22.64+0x10] ;  /* 0x00001008161c7981 */ /* 0x000f22000c1e1b00 */
[----:B--2---:R-:W-:Y:S01]  /*2c90*/  IMAD.IADD R37, R4, 0x1, -R31 ;  /* 0x0000000104257824 */ /* 0x004fe200078e0a1f */
[----:B---3--:R-:W-:-:S08]  /*2ca0*/  DADD R20, R24, R20 ;  /* 0x0000000018147229 */ /* 0x008fd00000000014 */
[----:B------:R-:W-:Y:S01]  /*2cb0*/  DFMA R32, R20, R32, R26 ;  /* 0x000000201420722b */ /* 0x000fe2000000001a */
[----:B------:R-:W-:Y:S01]  /*2cc0*/  IMAD.WIDE R20, R31, 0x8, R16 ;  /* 0x000000081f147825 */ /* 0x000fe200078e0210 */
[----:B----4-:R-:W-:-:S03]  /*2cd0*/  IADD3 R27, PT, PT, -R35, R4, RZ ;  /* 0x00000004231b7210 */ /* 0x010fc60007ffe1ff */
[----:B------:R-:W-:Y:S02]  /*2ce0*/  IMAD.WIDE R30, R37, 0x8, R14 ;  /* 0x00000008251e7825 */ /* 0x000fe400078e020e */
[----:B------:R-:W2:Y:S02]  /*2cf0*/  LDG.E.64 R20, desc[UR8][R20.64] ;  /* 0x0000000814147981 */ /* 0x000ea4000c1e1b00 */
[----:B------:R-:W-:Y:S02]  /*2d00*/  IMAD.WIDE R24, R35, 0x8, R16 ;  /* 0x0000000823187825 */ /* 0x000fe400078e0210 */
[----:B------:R-:W2:Y:S02]  /*2d10*/  LDG.E.64 R30, desc[UR8][R30.64] ;  /* 0x000000081e1e7981 */ /* 0x000ea4000c1e1b00 */
[----:B------:R-:W-:Y:S02]  /*2d20*/  IMAD.WIDE R26, R27, 0x8, R14 ;  /* 0x000000081b1a7825 */ /* 0x000fe400078e020e */
[----:B------:R-:W3:Y:S04]  /*2d30*/  LDG.E.64 R24, desc[UR8][R24.64] ;  /* 0x0000000818187981 */ /* 0x000ee8000c1e1b00 */
[----:B------:R-:W3:Y:S04]  /*2d40*/  LDG.E.64 R26, desc[UR8][R26.64] ;  /* 0x000000081a1a7981 */ /* 0x000ee8000c1e1b00 */
[----:B------:R-:W4:Y:S01]  /*2d50*/  LDG.E.64 R34, desc[UR8][R22.64+0x18] ;  /* 0x0000180816227981 */ /* 0x000f22000c1e1b00 */
[----:B------:R-:W-:Y:S01]  /*2d60*/  VIADD R36, R36, 0x4 ;  /* 0x0000000424247836 */ /* 0x000fe20000000000 */
[----:B--2---:R-:W-:-:S02]  /*2d70*/  DADD R20, R30, R20 ;  /* 0x000000001e147229 */ /* 0x004fc40000000014 */
[----:B---3--:R-:W-:-:S06]  /*2d80*/  DADD R24, R26, R24 ;  /* 0x000000001a187229 */ /* 0x008fcc0000000018 */
[----:B------:R-:W-:-:S08]  /*2d90*/  DFMA R28, R20, R28, R32 ;  /* 0x0000001c141c722b */ /* 0x000fd00000000020 */
[----:B----4-:R-:W-:-:S11]  /*2da0*/  DFMA R20, R24, R34, R28 ;  /* 0x000000221814722b */ /* 0x010fd6000000001c */
.L_x_33:
[----:B------:R-:W-:-:S04]  /*2db0*/  LOP3.LUT R22, R5, 0x3, RZ, 0xc0, !PT ;  /* 0x0000000305167812 */ /* 0x000fc800078ec0ff */
[----:B------:R-:W-:-:S13]  /*2dc0*/  ISETP.NE.AND P0, PT, R22, RZ, PT ;  /* 0x000000ff1600720c */ /* 0x000fda0003f05270 */
        /* <DEDUP_REMOVED lines=9> */
[----:B------:R-:W3:Y:S01]  /*2e60*/  LDG.E R23, desc[UR8][R24.64+0x4] ;  /* 0x0000040818177981 */ /* 0x000ee2000c1e1900 */
[----:B-1----:R-:W-:-:S05]  /*2e70*/  IMAD.WIDE.U32 R32, R36, 0x8, R32 ;  /* 0x0000000824207825 */ /* 0x002fca00078e0020 */
[----:B------:R-:W4:Y:S04]  /*2e80*/  LDG.E.64 R34, desc[UR8][R32.64+0x8] ;  /* 0x0000080820227981 */ /* 0x000f28000c1e1b00 */
[----:B------:R-:W4:Y:S01]  /*2e90*/  LDG.E.64 R24, desc[UR8][R32.64] ;  /* 0x0000000820187981 */ /* 0x000f22000c1e1b00 */
[C---:B--2---:R-:W-:Y:S01]  /*2ea0*/  IADD3 R29, PT, PT, -R31.reuse, R4, RZ ;  /* 0x000000041f1d7210 */ /* 0x044fe20007ffe1ff */
[----:B------:R-:W-:-:S04]  /*2eb0*/  IMAD.WIDE R30, R31, 0x8, R16 ;  /* 0x000000081f1e7825 */ /* 0x000fc800078e0210 */
[----:B------:R-:W-:Y:S02]  /*2ec0*/  IMAD.WIDE R28, R29, 0x8, R14 ;  /* 0x000000081d1c7825 */ /* 0x000fe400078e020e */
[----:B------:R-:W2:Y:S02]  /*2ed0*/  LDG.E.64 R30, desc[UR8][R30.64] ;  /* 0x000000081e1e7981 */ /* 0x000ea4000c1e1b00 */
[----:B---3--:R-:W-:Y:S02]  /*2ee0*/  IMAD.IADD R27, R4, 0x1, -R23 ;  /* 0x00000001041b7824 */ /* 0x008fe400078e0a17 */
[----:B------:R-:W2:Y:S01]  /*2ef0*/  LDG.E.64 R28, desc[UR8][R28.64] ;  /* 0x000000081c1c7981 */ /* 0x000ea2000c1e1b00 */
[----:B------:R-:W-:-:S04]  /*2f00*/  IMAD.WIDE R22, R23, 0x8, R16 ;  /* 0x0000000817167825 */ /* 0x000fc800078e0210 */
[----:B------:R-:W-:Y:S02]  /*2f10*/  IMAD.WIDE R26, R27, 0x8, R14 ;  /* 0x000000081b1a7825 */ /* 0x000fe400078e020e */
[----:B------:R-:W3:Y:S04]  /*2f20*/  LDG.E.64 R22, desc[UR8][R22.64] ;  /* 0x0000000816167981 */ /* 0x000ee8000c1e1b00 */
[----:B------:R-:W3:Y:S01]  /*2f30*/  LDG.E.64 R26, desc[UR8][R26.64] ;  /* 0x000000081a1a7981 */ /* 0x000ee2000c1e1b00 */
[----:B------:R-:W-:Y:S01]  /*2f40*/  IADD3 R36, PT, PT, R36, 0x2, RZ ;  /* 0x0000000224247810 */ /* 0x000fe20007ffe0ff */
[----:B--2---:R-:W-:-:S08]  /*2f50*/  DADD R28, R28, R30 ;  /* 0x000000001c1c7229 */ /* 0x004fd0000000001e */
[----:B----4-:R-:W-:Y:S02]  /*2f60*/  DFMA R20, R28, R24, R20 ;  /* 0x000000181c14722b */ /* 0x010fe40000000014 */
[----:B---3--:R-:W-:-:S08]  /*2f70*/  DADD R30, R26, R22 ;  /* 0x000000001a1e7229 */ /* 0x008fd00000000016 */
[----:B------:R-:W-:-:S11]  /*2f80*/  DFMA R20, R30, R34, R20 ;  /* 0x000000221e14722b */ /* 0x000fd60000000014 */
.L_x_34:
[----:B------:R-:W-:Y:S05]  /*2f90*/  @!P1 BRA `(.L_x_32) ;  /* 0x0000000000349947 */ /* 0x000fea0003800000 */
[----:B------:R-:W0:Y:S08]  /*2fa0*/  LDC.64 R24, c[0x0][0x3a0] ;  /* 0x0000e800ff187b82 */ /* 0x000e300000000a00 */
[----:B------:R-:W1:Y:S01]  /*2fb0*/  LDC.64 R22, c[0x0][0x3c0] ;  /* 0x0000f000ff167b82 */ /* 0x000e620000000a00 */
[----:B0-----:R-:W-:-:S06]  /*2fc0*/  IMAD.WIDE.U32 R24, R36, 0x4, R24 ;  /* 0x0000000424187825 */ /* 0x001fcc00078e0018 */
[----:B------:R-:W2:Y:S02]  /*2fd0*/  LDG.E R25, desc[UR8][R24.64] ;  /* 0x0000000818197981 */ /* 0x000ea4000c1e1900 */
[----:B--2---:R-:W-:Y:S02]  /*2fe0*/  IMAD.IADD R29, R4, 0x1, -R25 ;  /* 0x00000001041d7824 */ /* 0x004fe400078e0a19 */
[----:B------:R-:W-:-:S04]  /*2ff0*/  IMAD.WIDE R26, R25, 0x8, R16 ;  /* 0x00000008191a7825 */ /* 0x000fc800078e0210 */
[----:B------:R-:W-:Y:S02]  /*3000*/  IMAD.WIDE R14, R29, 0x8, R14 ;  /* 0x000000081d0e7825 */ /* 0x000fe400078e020e */
[----:B------:R-:W2:Y:S02]  /*3010*/  LDG.E.64 R26, desc[UR8][R26.64] ;  /* 0x000000081a1a7981 */ /* 0x000ea4000c1e1b00 */
[----:B-1----:R-:W-:Y:S02]  /*3020*/  IMAD.WIDE.U32 R28, R36, 0x8, R22 ;  /* 0x00000008241c7825 */ /* 0x002fe400078e0016 */
[----:B------:R-:W2:Y:S04]  /*3030*/  LDG.E.64 R14, desc[UR8][R14.64] ;  /* 0x000000080e0e7981 */ /* 0x000ea8000c1e1b00 */
[----:B------:R-:W3:Y:S01]  /*3040*/  LDG.E.64 R28, desc[UR8][R28.64] ;  /* 0x000000081c1c7981 */ /* 0x000ee2000c1e1b00 */
[----:B--2---:R-:W-:-:S08]  /*3050*/  DADD R22, R14, R26 ;  /* 0x000000000e167229 */ /* 0x004fd0000000001a */
[----:B---3--:R-:W-:-:S11]  /*3060*/  DFMA R20, R22, R28, R20 ;  /* 0x0000001c1614722b */ /* 0x008fd60000000014 */
.L_x_32:
[----:B------:R-:W0:Y:S01]  /*3070*/  LDC.64 R14, c[0x0][0x3b0] ;  /* 0x0000ec00ff0e7b82 */ /* 0x000e220000000a00 */
[----:B------:R1:W-:Y:S01]  /*3080*/  STG.E.64 desc[UR8][R16.64], R20 ;  /* 0x0000001410007986 */ /* 0x0003e2000c101b08 */
[----:B0-----:R-:W-:-:S05]  /*3090*/  IMAD.WIDE R14, R5, 0x4, R14 ;  /* 0x00000004050e7825 */ /* 0x001fca00078e020e */
[----:B------:R1:W5:Y:S01]  /*30a0*/  LDG.E R23, desc[UR8][R14.64] ;  /* 0x000000080e177981 */ /* 0x000362000c1e1900 */
[C-C-:B------:R-:W-:Y:S02]  /*30b0*/  DADD R4, R18.reuse, -R20.reuse ;  /* 0x0000000012047229 */ /* 0x140fe40000000814 */
[----:B------:R-:W-:-:S06]  /*30c0*/  DADD R18, R18, R20 ;  /* 0x0000000012127229 */ /* 0x000fcc0000000014 */
[----:B-----5:R-:W-:Y:S02]  /*30d0*/  DFMA R10, R4, R4, R10 ;  /* 0x00000004040a722b */ /* 0x020fe4000000000a */
[----:B-1----:R-:W-:-:S11]  /*30e0*/  DFMA R12, R18, R18, R12 ;  /* 0x00000012120c722b */ /* 0x002fd6000000000c */
.L_x_29:
[----:B------:R-:W-:Y:S05]  /*30f0*/  BSYNC.RECONVERGENT B1 ;  /* 0x0000000000017941 */ /* 0x000fea0003800200 */
.L_x_28:
[----:B------:R-:W-:-:S04]  /*3100*/  IADD3 R0, PT, PT, R3, R0, RZ ;  /* 0x0000000003007210 */ /* 0x000fc80007ffe0ff */
[----:B------:R-:W-:-:S13]  /*3110*/  ISETP.GE.AND P0, PT, R0, R23, PT ;  /* 0x000000170000720c */ /* 0x000fda0003f06270 */
[----:B------:R-:W-:Y:S05]  /*3120*/  @!P0 BRA `(.L_x_35) ;  /* 0xffffffd000608947 */ /* 0x000fea000383ffff */
.L_x_19:
[----:B------:R-:W-:Y:S05]  /*3130*/  BSYNC.RECONVERGENT B0 ;  /* 0x0000000000007941 */ /* 0x000fea0003800200 */
.L_x_18:
[----:B-----5:R-:W-:Y:S04]  /*3140*/  STG.E.64 desc[UR8][R6.64], R10 ;  /* 0x0000000a06007986 */ /* 0x020fe8000c101b08 */
[----:B------:R-:W-:Y:S01]  /*3150*/  STG.E.64 desc[UR8][R8.64], R12 ;  /* 0x0000000c08007986 */ /* 0x000fe2000c101b08 */
[----:B------:R-:W-:Y:S05]  /*3160*/  EXIT ;  /* 0x000000000000794d */ /* 0x000fea0003800000 */
.L_x_36:
        /* <DEDUP_REMOVED lines=9> */
.L_x_59:


//--------------------- .text.LaplaceSolver       --------------------------
	.section	.text.LaplaceSolver,"ax",@progbits
	.align	128
        .global         LaplaceSolver
        .type           LaplaceSolver,@function
        .size           LaplaceSolver,(.L_x_60 - LaplaceSolver)
        .other          LaplaceSolver,@"STO_CUDA_ENTRY STV_DEFAULT"
LaplaceSolver:
.text.LaplaceSolver:
[----:B------:R-:W-:Y:S08]  /*0000*/  LDC R1, c[0x0][0x37c] ;  /* 0x0000df00ff017b82 */ /* 0x000ff00000000800 */
[----:B------:R-:W0:Y:S01]  /*0010*/  LDC R15, c[0x0][0x3a8] ;  /* 0x0000ea00ff0f7b82 */ /* 0x000e220000000800 */
[----:B------:R-:W1:Y:S07]  /*0020*/  LDCU.64 UR8, c[0x0][0x358] ;  /* 0x00006b00ff0877ac */ /* 0x000e6e0008000a00 */
[----:B------:R-:W0:Y:S02]  /*0030*/  LDC.64 R4, c[0x0][0x3c0] ;  /* 0x0000f000ff047b82 */ /* 0x000e240000000a00 */
[----:B0-----:R-:W-:-:S05]  /*0040*/  IMAD.WIDE R4, R15, 0x4, R4 ;  /* 0x000000040f047825 */ /* 0x001fca00078e0204 */
[----:B-1----:R-:W2:Y:S01]  /*0050*/  LDG.E R3, desc[UR8][R4.64] ;  /* 0x0000000804037981 */ /* 0x002ea2000c1e1900 */
[----:B------:R-:W0:Y:S01]  /*0060*/  LDCU UR10, c[0x0][0x360] ;  /* 0x00006c00ff0a77ac */ /* 0x000e220008000800 */
[----:B------:R-:W-:Y:S01]  /*0070*/  BSSY.RECONVERGENT B0, `(.L_x_37) ;  /* 0x0000401000007945 */ /* 0x000fe20003800200 */
[----:B------:R-:W-:Y:S01]  /*0080*/  CS2R R8, SRZ ;  /* 0x0000000000087805 */ /* 0x000fe2000001ff00 */
[----:B------:R-:W0:Y:S01]  /*0090*/  S2R R0, SR_CTAID.X ;  /* 0x0000000000007919 */ /* 0x000e220000002500 */
[----:B------:R-:W-:Y:S01]  /*00a0*/  CS2R R10, SRZ ;  /* 0x00000000000a7805 */ /* 0x000fe2000001ff00 */
[----:B------:R-:W0:Y:S02]  /*00b0*/  S2R R7, SR_TID.X ;  /* 0x0000000000077919 */ /* 0x000e240000002100 */
[----:B0-----:R-:W-:-:S05]  /*00c0*/  IMAD R0, R0, UR10, R7 ;  /* 0x0000000a00007c24 */ /* 0x001fca000f8e0207 */
[----:B--2---:R-:W-:-:S13]  /*00d0*/  ISETP.GE.AND P0, PT, R0, R3, PT ;  /* 0x000000030000720c */ /* 0x004fda0003f06270 */
[----:B------:R-:W-:Y:S05]  /*00e0*/  @P0 BRA `(.L_x_38) ;  /* 0x0000003c00e40947 */ /* 0x000fea0003800000 */
[----:B------:R-:W0:Y:S01]  /*00f0*/  LDC R2, c[0x0][0x370] ;  /* 0x0000dc00ff027b82 */ /* 0x000e220000000800 */
[----:B------:R-:W-:-:S07]  /*0100*/  ISETP.GT.AND P0, PT, R15, RZ, PT ;  /* 0x000000ff0f00720c */ /* 0x000fce0003f04270 */
[----:B------:R-:W1:Y:S01]  /*0110*/  LDC.64 R12, c[0x0][0x3d0] ;  /* 0x0000f400ff0c7b82 */ /* 0x000e620000000a00 */
[----:B0-----:R-:W-:Y:S02]  /*0120*/  IMAD R2, R2, UR10, RZ ;  /* 0x0000000a02027c24 */ /* 0x001fe4000f8e02ff */
[----:B-1----:R-:W-:-:S03]  /*0130*/  IMAD.WIDE R12, R15, 0x8, R12 ;  /* 0x000000080f0c7825 */ /* 0x002fc600078e020c */
[----:B------:R-:W-:Y:S05]  /*0140*/  @P0 BRA `(.L_x_39) ;  /* 0x0000000000480947 */ /* 0x000fea0003800000 */
[----:B------:R-:W0:Y:S01]  /*0150*/  LDC.64 R6, c[0x0][0x380] ;  /* 0x0000e000ff067b82 */ /* 0x000e220000000a00 */
[----:B------:R-:W-:Y:S01]  /*0160*/  IMAD.MOV.U32 R3, RZ, RZ, R0 ;  /* 0x000000ffff037224 */ /* 0x000fe200078e0000 */
[----:B------:R-:W-:Y:S02]  /*0170*/  CS2R R10, SRZ ;  /* 0x00000000000a7805 */ /* 0x000fe4000001ff00 */
[----:B------:R-:W-:-:S04]  /*0180*/  CS2R R8, SRZ ;  /* 0x0000000000087805 */ /* 0x000fc8000001ff00 */
[----:B------:R-:W1:Y:S03]  /*0190*/  LDC.64 R18, c[0x0][0x390] ;  /* 0x0000e400ff127b82 */ /* 0x000e660000000a00 */
.L_x_40:
[----:B0-----:R-:W2:Y:S04]  /*01a0*/  LDG.E.64 R14, desc[UR8][R6.64] ;  /* 0x00000008060e7981 */ /* 0x001ea8000c1e1b00 */
[----:B------:R-:W2:Y:S02]  /*01b0*/  LDG.E.64 R16, desc[UR8][R12.64] ;  /* 0x000000080c107981 */ /* 0x000ea4000c1e1b00 */
[----:B--2---:R-:W-:-:S07]  /*01c0*/  DMUL R16, R14, R16 ;  /* 0x000000100e107228 */ /* 0x004fce0000000000 */
[----:B-1----:R2:W-:Y:S04]  /*01d0*/  STG.E.64 desc[UR8][R18.64], R16 ;  /* 0x0000001012007986 */ /* 0x0025e8000c101b08 */
[----:B------:R-:W3:Y:S01]  /*01e0*/  LDG.E R22, desc[UR8][R4.64] ;  /* 0x0000000804167981 */ /* 0x000ee2000c1e1900 */
[----:B------:R-:W-:Y:S01]  /*01f0*/  IMAD.IADD R3, R2, 0x1, R3 ;  /* 0x0000000102037824 */ /* 0x000fe200078e0203 */
[C-C-:B------:R-:W-:Y:S02]  /*0200*/  DADD R20, R14.reuse, -R16.reuse ;  /* 0x000000000e147229 */ /* 0x140fe40000000810 */
[----:B------:R-:W-:-:S06]  /*0210*/  DADD R14, R14, R16 ;  /* 0x000000000e0e7229 */ /* 0x000fcc0000000010 */
[----:B------:R-:W-:Y:S02]  /*0220*/  DFMA R8, R20, R20, R8 ;  /* 0x000000141408722b */ /* 0x000fe40000000008 */
[----:B------:R-:W-:Y:S01]  /*0230*/  DFMA R10, R14, R14, R10 ;  /* 0x0000000e0e0a722b */ /* 0x000fe2000000000a */
[----:B---3--:R-:W-:-:S13]  /*0240*/  ISETP.GE.AND P0, PT, R3, R22, PT ;  /* 0x000000160300720c */ /* 0x008fda0003f06270 */
[----:B--2---:R-:W-:Y:S05]  /*0250*/  @!P0 BRA `(.L_x_40) ;  /* 0xfffffffc00d08947 */ /* 0x004fea000383ffff */
[----:B------:R-:W-:Y:S05]  /*0260*/  BRA `(.L_x_38) ;  /* 0x0000003c00847947 */ /* 0x000fea0003800000 */
.L_x_39:
[C---:B------:R-:W-:Y:S02]  /*0270*/  LOP3.LUT R3, R15.reuse, 0x7, RZ, 0xc0, !PT ;  /* 0x000000070f037812 */ /* 0x040fe400078ec0ff */
[----:B------:R-:W-:Y:S02]  /*0280*/  CS2R R10, SRZ ;  /* 0x00000000000a7805 */ /* 0x000fe4000001ff00 */
[C---:B------:R-:W-:Y:S02]  /*0290*/  LOP3.LUT R4, R15.reuse, 0x3, RZ, 0xc0, !PT ;  /* 0x000000030f047812 */ /* 0x040fe400078ec0ff */
[----:B------:R-:W-:Y:S02]  /*02a0*/  CS2R R8, SRZ ;  /* 0x0000000000087805 */ /* 0x000fe4000001ff00 */
[C---:B------:R-:W-:Y:S02]  /*02b0*/  LOP3.LUT R5, R15.reuse, 0x7ffffff8, RZ, 0xc0, !PT ;  /* 0x7ffffff80f057812 */ /* 0x040fe400078ec0ff */
[----:B------:R-:W-:-:S02]  /*02c0*/  LOP3.LUT R6, R15, 0x1, RZ, 0xc0, !PT ;  /* 0x000000010f067812 */ /* 0x000fc400078ec0ff */
[----:B------:R-:W-:-:S07]  /*02d0*/  MOV R7, R0 ;  /* 0x0000000000077202 */ /* 0x000fce0000000f00 */
.L_x_51:
[----:B------:R-:W0:Y:S01]  /*02e0*/  LDC R14, c[0x0][0x3a8] ;  /* 0x0000ea00ff0e7b82 */ /* 0x000e220000000800 */
[----:B------:R-:W-:Y:S02]  /*02f0*/  HFMA2 R35, -RZ, RZ, 0, 0 ;  /* 0x00000000ff237431 */ /* 0x000fe400000001ff */
[----:B------:R-:W-:Y:S02]  /*0300*/  IMAD.MOV.U32 R18, RZ, RZ, RZ ;  /* 0x000000ffff127224 */ /* 0x000fe400078e00ff */
[----:B------:R-:W-:Y:S01]  /*0310*/  IMAD.MOV.U32 R27, RZ, RZ, R7 ;  /* 0x000000ffff1b7224 */ /* 0x000fe200078e0007 */
[----:B0-----:R-:W-:-:S13]  /*0320*/  ISETP.GE.U32.AND P0, PT, R14, 0x8, PT ;  /* 0x000000080e00780c */ /* 0x001fda0003f06070 */
[----:B------:R-:W-:Y:S05]  /*0330*/  @!P0 BRA `(.L_x_41) ;  /* 0x0000002000848947 */ /* 0x000fea0003800000 */
[----:B------:R-:W0:Y:S01]  /*0340*/  LDC.64 R16, c[0x0][0x3a0] ;  /* 0x0000e800ff107b82 */ /* 0x000e220000000a00 */
[----:B------:R-:W1:Y:S01]  /*0350*/  LDCU.64 UR6, c[0x0][0x3a0] ;  /* 0x00007400ff0677ac */ /* 0x000e620008000a00 */
[----:B------:R-:W2:Y:S01]  /*0360*/  LDCU.64 UR4, c[0x0][0x3b0] ;  /* 0x00007600ff0477ac */ /* 0x000ea20008000a00 */
[----:B0-----:R0:W3:Y:S01]  /*0370*/  LDG.E R16, desc[UR8][R16.64] ;  /* 0x0000000810107981 */ /* 0x0010e2000c1e1900 */
[----:B-1----:R-:W-:-:S04]  /*0380*/  UIADD3 UR6, UP0, UPT, UR6, 0x10, URZ ;  /* 0x0000001006067890 */ /* 0x002fc8000ff1e0ff */
[----:B------:R-:W-:Y:S02]  /*0390*/  UIADD3.X UR7, UPT, UPT, URZ, UR7, URZ, UP0, !UPT ;  /* 0x00000007ff077290 */ /* 0x000fe400087fe4ff */
[----:B------:R-:W-:-:S04]  /*03a0*/  IMAD.U32 R14, RZ, RZ, UR6 ;  /* 0x00000006ff0e7e24 */ /* 0x000fc8000f8e00ff */
[----:B------:R-:W-:-:S05]  /*03b0*/  IMAD.U32 R15, RZ, RZ, UR7 ;  /* 0x00000007ff0f7e24 */ /* 0x000fca000f8e00ff */
[----:B------:R-:W4:Y:S01]  /*03c0*/  LDG.E R19, desc[UR8][R14.64+-0xc] ;  /* 0xfffff4080e137981 */ /* 0x000f22000c1e1900 */
[----:B------:R-:W-:Y:S01]  /*03d0*/  MOV R24, UR6 ;  /* 0x0000000600187c02 */ /* 0x000fe20008000f00 */
[----:B------:R-:W-:-:S05]  /*03e0*/  IMAD.U32 R25, RZ, RZ, UR7 ;  /* 0x00000007ff197e24 */ /* 0x000fca000f8e00ff */
[----:B------:R-:W5:Y:S04]  /*03f0*/  LDG.E R26, desc[UR8][R24.64+-0x8] ;  /* 0xfffff808181a7981 */ /* 0x000f68000c1e1900 */
[----:B------:R-:W2:Y:S04]  /*0400*/  LDG.E R18, desc[UR8][R24.64+-0x4] ;  /* 0xfffffc0818127981 */ /* 0x000ea8000c1e1900 */
[----:B------:R1:W2:Y:S01]  /*0410*/  LDG.E R30, desc[UR8][R24.64] ;  /* 0x00000008181e7981 */ /* 0x0002a2000c1e1900 */
[----:B0-----:R-:W-:Y:S01]  /*0420*/  IMAD.U32 R17, RZ, RZ, UR7 ;  /* 0x00000007ff117e24 */ /* 0x001fe2000f8e00ff */
[----:B-1----:R-:W-:Y:S01]  /*0430*/  IABS R24, R7 ;  /* 0x0000000700187213 */ /* 0x002fe20000000000 */
[----:B---3--:R-:W-:Y:S01]  /*0440*/  VIADD R22, R16, 0xfffffffe ;  /* 0xfffffffe10167836 */ /* 0x008fe20000000000 */
[----:B------:R-:W-:-:S04]  /*0450*/  MOV R16, UR6 ;  /* 0x0000000600107c02 */ /* 0x000fc80008000f00 */
[-C--:B------:R-:W-:Y:S01]  /*0460*/  IABS R20, R22.reuse ;  /* 0x0000001600147213 */ /* 0x080fe20000000000 */
[----:B------:R-:W3:Y:S01]  /*0470*/  LDG.E R21, desc[UR8][R16.64+0x4] ;  /* 0x0000040810157981 */ /* 0x000ee2000c1e1900 */
[----:B------:R-:W-:Y:S02]  /*0480*/  IABS R28, R22 ;  /* 0x00000016001c7213 */ /* 0x000fe40000000000 */
[----:B------:R-:W0:Y:S02]  /*0490*/  I2F.RP R23, R20 ;  /* 0x0000001400177306 */ /* 0x000e240000209400 */
[----:B------:R-:W-:Y:S01]  /*04a0*/  IADD3 R29, PT, PT, RZ, -R28, RZ ;  /* 0x8000001cff1d7210 */ /* 0x000fe20007ffe0ff */
[----:B----4-:R-:W-:-:S05]  /*04b0*/  VIADD R25, R19, 0xfffffffe ;  /* 0xfffffffe13197836 */ /* 0x010fca0000000000 */
[----:B------:R-:W-:Y:S01]  /*04c0*/  IABS R19, R25 ;  /* 0x0000001900137213 */ /* 0x000fe20000000000 */
[----:B0-----:R-:W0:Y:S02]  /*04d0*/  MUFU.RCP R23, R23 ;  /* 0x0000001700177308 */ /* 0x001e240000001000 */
[----:B0-----:R-:W-:-:S06]  /*04e0*/  VIADD R14, R23, 0xffffffe ;  /* 0x0ffffffe170e7836 */ /* 0x001fcc0000000000 */
[----:B------:R-:W-:Y:S08]  /*04f0*/  I2F.RP R23, R19 ;  /* 0x0000001300177306 */ /* 0x000ff00000209400 */
[----:B------:R0:W1:Y:S02]  /*0500*/  F2I.FTZ.U32.TRUNC.NTZ R15, R14 ;  /* 0x0000000e000f7305 */ /* 0x000064000021f000 */
[----:B0-----:R-:W-:Y:S01]  /*0510*/  IMAD.MOV.U32 R14, RZ, RZ, RZ ;  /* 0x000000ffff0e7224 */ /* 0x001fe200078e00ff */
[----:B-1----:R-:W-:-:S05]  /*0520*/  IADD3 R27, PT, PT, RZ, -R15, RZ ;  /* 0x8000000fff1b7210 */ /* 0x002fca0007ffe0ff */
[----:B------:R-:W-:-:S04]  /*0530*/  IMAD R27, R27, R20, RZ ;  /* 0x000000141b1b7224 */ /* 0x000fc800078e02ff */
[----:B------:R-:W-:Y:S02]  /*0540*/  IMAD.HI.U32 R15, R15, R27, R14 ;  /* 0x0000001b0f0f7227 */ /* 0x000fe400078e000e */
[----:B------:R0:W4:Y:S01]  /*0550*/  LDG.E R27, desc[UR8][R16.64+0x8] ;  /* 0x00000808101b7981 */ /* 0x000122000c1e1900 */
[----:B------:R-:W1:Y:S01]  /*0560*/  MUFU.RCP R23, R23 ;  /* 0x0000001700177308 */ /* 0x000e620000001000 */
[----:B-----5:R-:W-:Y:S01]  /*0570*/  VIADD R26, R26, 0xfffffffe ;  /* 0xfffffffe1a1a7836 */ /* 0x020fe20000000000 */
[----:B------:R-:W-:Y:S01]  /*0580*/  IABS R28, R25 ;  /* 0x00000019001c7213 */ /* 0x000fe20000000000 */
[----:B------:R-:W-:Y:S01]  /*0590*/  IMAD.HI.U32 R14, R15, R24, RZ ;  /* 0x000000180f0e7227 */ /* 0x000fe200078e00ff */
[----:B--2---:R-:W-:-:S03]  /*05a0*/  UIADD3 UR4, UP0, UPT, UR4, 0x10, URZ ;  /* 0x0000001004047890 */ /* 0x004fc6000ff1e0ff */
[----:B------:R-:W-:Y:S01]  /*05b0*/  IMAD R15, R14, R29, R24 ;  /* 0x0000001d0e0f7224 */ /* 0x000fe200078e0218 */
[----:B------:R-:W-:Y:S01]  /*05c0*/  UIADD3.X UR5, UPT, UPT, URZ, UR5, URZ, UP0, !UPT ;  /* 0x00000005ff057290 */ /* 0x000fe200087fe4ff */
[----:B0-----:R-:W-:Y:S01]  /*05d0*/  IABS R17, R26 ;  /* 0x0000001a00117213 */ /* 0x001fe20000000000 */
[----:B------:R-:W-:Y:S02]  /*05e0*/  IMAD.MOV R28, RZ, RZ, -R28 ;  /* 0x000000ffff1c7224 */ /* 0x000fe400078e0a1c */
[----:B------:R-:W-:Y:S01]  /*05f0*/  ISETP.GT.U32.AND P2, PT, R20, R15, PT ;  /* 0x0000000f1400720c */ /* 0x000fe20003f44070 */
[----:B------:R-:W0:Y:S01]  /*0600*/  I2F.RP R16, R17 ;  /* 0x0000001100107306 */ /* 0x000e220000209400 */
[----:B------:R-:W-:Y:S02]  /*0610*/  VIADD R30, R30, 0xfffffffe ;  /* 0xfffffffe1e1e7836 */ /* 0x000fe40000000000 */
[----:B-1----:R-:W-:-:S09]  /*0620*/  VIADD R24, R23, 0xffffffe ;  /* 0x0ffffffe17187836 */ /* 0x002fd20000000000 */
[----:B------:R-:W-:Y:S01]  /*0630*/  @!P2 IMAD.IADD R15, R15, 0x1, -R20 ;  /* 0x000000010f0fa824 */ /* 0x000fe200078e0a14 */
[----:B------:R-:W-:Y:S02]  /*0640*/  @!P2 IADD3 R14, PT, PT, R14, 0x1, RZ ;  /* 0x000000010e0ea810 */ /* 0x000fe40007ffe0ff */
[----:B------:R-:W-:Y:S01]  /*0650*/  ISETP.NE.AND P2, PT, R22, RZ, PT ;  /* 0x000000ff1600720c */ /* 0x000fe20003f45270 */
[----:B0-----:R-:W-:Y:S01]  /*0660*/  MUFU.RCP R16, R16 ;  /* 0x0000001000107308 */ /* 0x001fe20000001000 */
[----:B------:R-:W-:Y:S02]  /*0670*/  ISETP.GE.U32.AND P1, PT, R15, R20, PT ;  /* 0x000000140f00720c */ /* 0x000fe40003f26070 */
[----:B------:R-:W-:-:S04]  /*0680*/  LOP3.LUT R20, R7, R22, RZ, 0x3c, !PT ;  /* 0x0000001607147212 */ /* 0x000fc800078e3cff */
[----:B------:R-:W-:Y:S01]  /*0690*/  ISETP.GE.AND P3, PT, R20, RZ, PT ;  /* 0x000000ff1400720c */ /* 0x000fe20003f66270 */
[----:B------:R-:W0:Y:S06]  /*06a0*/  F2I.FTZ.U32.TRUNC.NTZ R15, R24 ;  /* 0x00000018000f7305 */ /* 0x000e2c000021f000 */
[----:B------:R-:W-:-:S05]  /*06b0*/  @P1 VIADD R14, R14, 0x1 ;  /* 0x000000010e0e1836 */ /* 0x000fca0000000000 */
[----:B------:R-:W-:Y:S01]  /*06c0*/  MOV R20, R14 ;  /* 0x0000000e00147202 */ /* 0x000fe20000000f00 */
[----:B0-----:R-:W-:-:S04]  /*06d0*/  IMAD.MOV R14, RZ, RZ, -R15 ;  /* 0x000000ffff0e7224 */ /* 0x001fc800078e0a0f */
[----:B------:R-:W-:Y:S01]  /*06e0*/  @!P3 IMAD.MOV R20, RZ, RZ, -R20 ;  /* 0x000000ffff14b224 */ /* 0x000fe200078e0a14 */
[----:B------:R-:W-:Y:S01]  /*06f0*/  @!P2 LOP3.LUT R20, RZ, R22, RZ, 0x33, !PT ;  /* 0x00000016ff14a212 */ /* 0x000fe200078e33ff */
[----:B------:R-:W-:Y:S01]  /*0700*/  IMAD R23, R14, R19, RZ ;  /* 0x000000130e177224 */ /* 0x000fe200078e02ff */
[----:B------:R-:W-:Y:S02]  /*0710*/  MOV R14, RZ ;  /* 0x000000ff000e7202 */ /* 0x000fe40000000f00 */
[----:B------:R-:W-:-:S03]  /*0720*/  IABS R24, R20 ;  /* 0x0000001400187213 */ /* 0x000fc60000000000 */
[----:B------:R-:W-:-:S04]  /*0730*/  IMAD.HI.U32 R14, R15, R23, R14 ;  /* 0x000000170f0e7227 */ /* 0x000fc800078e000e */
[----:B------:R-:W-:Y:S01]  /*0740*/  IMAD.MOV.U32 R15, RZ, RZ, R24 ;  /* 0x000000ffff0f7224 */ /* 0x000fe200078e0018 */
[----:B------:R-:W-:Y:S02]  /*0750*/  MOV R24, R28 ;  /* 0x0000001c00187202 */ /* 0x000fe40000000f00 */
[----:B------:R-:W-:Y:S01]  /*0760*/  IABS R28, R26 ;  /* 0x0000001a001c7213 */ /* 0x000fe20000000000 */
[----:B------:R-:W-:-:S03]  /*0770*/  IMAD.HI.U32 R23, R14, R15, RZ ;  /* 0x0000000f0e177227 */ /* 0x000fc600078e00ff */
[----:B------:R-:W-:Y:S01]  /*0780*/  IADD3 R28, PT, PT, RZ, -R28, RZ ;  /* 0x8000001cff1c7210 */ /* 0x000fe20007ffe0ff */
[----:B------:R-:W-:Y:S02]  /*0790*/  IMAD R14, R23, R24, R15 ;  /* 0x00000018170e7224 */ /* 0x000fe400078e020f */
[----:B------:R-:W-:Y:S01]  /*07a0*/  VIADD R15, R16, 0xffffffe ;  /* 0x0ffffffe100f7836 */ /* 0x000fe20000000000 */
[----:B------:R-:W-:Y:S02]  /*07b0*/  IADD3 R16, PT, PT, R18, -0x2, RZ ;  /* 0xfffffffe12107810 */ /* 0x000fe40007ffe0ff */
[----:B------:R-:W-:Y:S02]  /*07c0*/  ISETP.GT.U32.AND P2, PT, R19, R14, PT ;  /* 0x0000000e1300720c */ /* 0x000fe40003f44070 */
[----:B------:R-:W-:Y:S01]  /*07d0*/  IABS R18, R16 ;  /* 0x0000001000127213 */ /* 0x000fe20000000000 */
[----:B------:R-:W0:Y:S10]  /*07e0*/  F2I.FTZ.U32.TRUNC.NTZ R15, R15 ;  /* 0x0000000f000f7305 */ /* 0x000e34000021f000 */
[----:B------:R-:W-:Y:S01]  /*07f0*/  @!P2 IMAD.IADD R14, R14, 0x1, -R19 ;  /* 0x000000010e0ea824 */ /* 0x000fe200078e0a13 */
[----:B------:R-:W-:-:S02]  /*0800*/  @!P2 IADD3 R23, PT, PT, R23, 0x1, RZ ;  /* 0x000000011717a810 */ /* 0x000fc40007ffe0ff */
[----:B------:R-:W-:Y:S02]  /*0810*/  ISETP.NE.AND P2, PT, R25, RZ, PT ;  /* 0x000000ff1900720c */ /* 0x000fe40003f45270 */
[----:B------:R-:W-:Y:S02]  /*0820*/  ISETP.GE.U32.AND P1, PT, R14, R19, PT ;  /* 0x000000130e00720c */ /* 0x000fe40003f26070 */
[----:B------:R-:W-:-:S04]  /*0830*/  LOP3.LUT R14, R20, R25, RZ, 0x3c, !PT ;  /* 0x00000019140e7212 */ /* 0x000fc800078e3cff */
[----:B------:R-:W-:Y:S01]  /*0840*/  ISETP.GE.AND P3, PT, R14, RZ, PT ;  /* 0x000000ff0e00720c */ /* 0x000fe20003f66270 */
[----:B0-----:R-:W-:-:S04]  /*0850*/  IMAD.MOV R14, RZ, RZ, -R15 ;  /* 0x000000ffff0e7224 */ /* 0x001fc800078e0a0f */
[----:B------:R-:W-:Y:S02]  /*0860*/  IMAD R19, R14, R17, RZ ;  /* 0x000000110e137224 */ /* 0x000fe400078e02ff */
[----:B------:R-:W-:Y:S02]  /*0870*/  @P1 VIADD R23, R23, 0x1 ;  /* 0x0000000117171836 */ /* 0x000fe40000000000 */
[----:B------:R-:W-:-:S04]  /*0880*/  IMAD.MOV.U32 R14, RZ, RZ, RZ ;  /* 0x000000ffff0e7224 */ /* 0x000fc800078e00ff */
[----:B------:R-:W-:Y:S01]  /*0890*/  @!P3 IMAD.MOV R23, RZ, RZ, -R23 ;  /* 0x000000ffff17b224 */ /* 0x000fe200078e0a17 */
[----:B------:R-:W-:Y:S01]  /*08a0*/  @!P2 LOP3.LUT R23, RZ, R25, RZ, 0x33, !PT ;  /* 0x00000019ff17a212 */ /* 0x000fe200078e33ff */
[----:B------:R-:W-:Y:S02]  /*08b0*/  IMAD.HI.U32 R14, R15, R19, R14 ;  /* 0x000000130f0e7227 */ /* 0x000fe400078e000e */
[----:B------:R-:W0:Y:S01]  /*08c0*/  I2F.RP R19, R18 ;  /* 0x0000001200137306 */ /* 0x000e220000209400 */
[----:B------:R-:W-:-:S05]  /*08d0*/  IABS R24, R23 ;  /* 0x0000001700187213 */ /* 0x000fca0000000000 */
[----:B------:R-:W-:Y:S02]  /*08e0*/  IMAD.MOV.U32 R15, RZ, RZ, R24 ;  /* 0x000000ffff0f7224 */ /* 0x000fe400078e0018 */
[----:B------:R-:W-:Y:S01]  /*08f0*/  IMAD.MOV.U32 R24, RZ, RZ, R28 ;  /* 0x000000ffff187224 */ /* 0x000fe200078e001c */
[----:B------:R-:W-:Y:S01]  /*0900*/  IABS R28, R16 ;  /* 0x00000010001c7213 */ /* 0x000fe20000000000 */
[----:B------:R-:W-:-:S03]  /*0910*/  IMAD.HI.U32 R14, R14, R15, RZ ;  /* 0x0000000f0e0e7227 */ /* 0x000fc600078e00ff */
[----:B------:R-:W-:Y:S01]  /*0920*/  IADD3 R28, PT, PT, RZ, -R28, RZ ;  /* 0x8000001cff1c7210 */ /* 0x000fe20007ffe0ff */
[----:B------:R-:W-:Y:S01]  /*0930*/  IMAD R24, R14, R24, R15 ;  /* 0x000000180e187224 */ /* 0x000fe200078e020f */
[----:B0-----:R-:W0:Y:S04]  /*0940*/  MUFU.RCP R19, R19 ;  /* 0x0000001300137308 */ /* 0x001e280000001000 */
[----:B------:R-:W-:-:S13]  /*0950*/  ISETP.GT.U32.AND P2, PT, R17, R24, PT ;  /* 0x000000181100720c */ /* 0x000fda0003f44070 */
[-C--:B------:R-:W-:Y:S01]  /*0960*/  @!P2 IADD3 R24, PT, PT, R24, -R17.reuse, RZ ;  /* 0x800000111818a210 */ /* 0x080fe20007ffe0ff */
[----:B0-----:R-:W-:Y:S01]  /*0970*/  VIADD R15, R19, 0xffffffe ;  /* 0x0ffffffe130f7836 */ /* 0x001fe20000000000 */
[----:B------:R-:W-:Y:S01]  /*0980*/  IABS R19, R30 ;  /* 0x0000001e00137213 */ /* 0x000fe20000000000 */
[----:B------:R-:W-:Y:S01]  /*0990*/  @!P2 VIADD R14, R14, 0x1 ;  /* 0x000000010e0ea836 */ /* 0x000fe20000000000 */
[----:B------:R-:W-:Y:S02]  /*09a0*/  ISETP.GE.U32.AND P1, PT, R24, R17, PT ;  /* 0x000000111800720c */ /* 0x000fe40003f26070 */
[----:B------:R-:W-:Y:S01]  /*09b0*/  LOP3.LUT R17, R23, R26, RZ, 0x3c, !PT ;  /* 0x0000001a17117212 */ /* 0x000fe200078e3cff */
[----:B------:R-:W0:Y:S01]  /*09c0*/  F2I.FTZ.U32.TRUNC.NTZ R15, R15 ;  /* 0x0000000f000f7305 */ /* 0x000e22000021f000 */
[----:B------:R-:W-:Y:S02]  /*09d0*/  ISETP.NE.AND P2, PT, R26, RZ, PT ;  /* 0x000000ff1a00720c */ /* 0x000fe40003f45270 */
[----:B------:R-:W-:-:S05]  /*09e0*/  ISETP.GE.AND P3, PT, R17, RZ, PT ;  /* 0x000000ff1100720c */ /* 0x000fca0003f66270 */
[----:B------:R-:W1:Y:S02]  /*09f0*/  I2F.RP R24, R19 ;  /* 0x0000001300187306 */ /* 0x000e640000209400 */
[----:B------:R-:W-:Y:S02]  /*0a00*/  @P1 IADD3 R14, PT, PT, R14, 0x1, RZ ;  /* 0x000000010e0e1810 */ /* 0x000fe40007ffe0ff */
[----:B0-----:R-:W-:-:S03]  /*0a10*/  IADD3 R29, PT, PT, RZ, -R15, RZ ;  /* 0x8000000fff1d7210 */ /* 0x001fc60007ffe0ff */
[----:B------:R-:W-:Y:S02]  /*0a20*/  IMAD.MOV.U32 R17, RZ, RZ, R14 ;  /* 0x000000ffff117224 */ /* 0x000fe400078e000e */
[----:B------:R-:W-:Y:S02]  /*0a30*/  IMAD.MOV.U32 R14, RZ, RZ, RZ ;  /* 0x000000ffff0e7224 */ /* 0x000fe400078e00ff */
[----:B------:R-:W-:Y:S01]  /*0a40*/  @!P3 IMAD.MOV R17, RZ, RZ, -R17 ;  /* 0x000000ffff11b224 */ /* 0x000fe200078e0a11 */
[----:B------:R-:W-:Y:S01]  /*0a50*/  @!P2 LOP3.LUT R17, RZ, R26, RZ, 0x33, !PT ;  /* 0x0000001aff11a212 */ /* 0x000fe200078e33ff */
[----:B------:R-:W-:Y:S01]  /*0a60*/  IMAD R29, R29, R18, RZ ;  /* 0x000000121d1d7224 */ /* 0x000fe200078e02ff */
[----:B-1----:R-:W0:Y:S02]  /*0a70*/  MUFU.RCP R24, R24 ;  /* 0x0000001800187308 */ /* 0x002e240000001000 */
[----:B------:R-:W-:Y:S01]  /*0a80*/  IABS R31, R17 ;  /* 0x00000011001f7213 */ /* 0x000fe20000000000 */
[----:B------:R-:W-:-:S06]  /*0a90*/  IMAD.HI.U32 R14, R15, R29, R14 ;  /* 0x0000001d0f0e7227 */ /* 0x000fcc00078e000e */
[----:B------:R-:W-:Y:S01]  /*0aa0*/  IMAD.HI.U32 R29, R14, R31, RZ ;  /* 0x0000001f0e1d7227 */ /* 0x000fe200078e00ff */
[----:B------:R-:W-:-:S03]  /*0ab0*/  LOP3.LUT R14, R17, R16, RZ, 0x3c, !PT ;  /* 0x00000010110e7212 */ /* 0x000fc600078e3cff */
[----:B------:R-:W-:Y:S01]  /*0ac0*/  IMAD R31, R29, R28, R31 ;  /* 0x0000001c1d1f7224 */ /* 0x000fe200078e021f */
[----:B------:R-:W-:Y:S01]  /*0ad0*/  ISETP.GE.AND P3, PT, R14, RZ, PT ;  /* 0x000000ff0e00720c */ /* 0x000fe20003f66270 */
[----:B0-----:R-:W-:-:S03]  /*0ae0*/  VIADD R15, R24, 0xffffffe ;  /* 0x0ffffffe180f7836 */ /* 0x001fc60000000000 */
[----:B------:R-:W-:Y:S02]  /*0af0*/  ISETP.GT.U32.AND P2, PT, R18, R31, PT ;  /* 0x0000001f1200720c */ /* 0x000fe40003f44070 */
[----:B------:R-:W-:Y:S01]  /*0b00*/  IABS R24, R30 ;  /* 0x0000001e00187213 */ /* 0x000fe20000000000 */
[----:B------:R-:W0:Y:S10]  /*0b10*/  F2I.FTZ.U32.TRUNC.NTZ R15, R15 ;  /* 0x0000000f000f7305 */ /* 0x000e34000021f000 */
[----:B------:R-:W-:-:S02]  /*0b20*/  @!P2 IMAD.IADD R31, R31, 0x1, -R18 ;  /* 0x000000011f1fa824 */ /* 0x000fc400078e0a12 */
[----:B------:R-:W-:Y:S01]  /*0b30*/  @!P2 VIADD R29, R29, 0x1 ;  /* 0x000000011d1da836 */ /* 0x000fe20000000000 */
[----:B------:R-:W-:Y:S02]  /*0b40*/  ISETP.NE.AND P2, PT, R16, RZ, PT ;  /* 0x000000ff1000720c */ /* 0x000fe40003f45270 */
[----:B------:R-:W-:Y:S02]  /*0b50*/  ISETP.GE.U32.AND P1, PT, R31, R18, PT ;  /* 0x000000121f00720c */ /* 0x000fe40003f26070 */
[----:B0-----:R-:W-:-:S05]  /*0b60*/  IADD3 R14, PT, PT, RZ, -R15, RZ ;  /* 0x8000000fff0e7210 */ /* 0x001fca0007ffe0ff */
[----:B------:R-:W-:Y:S02]  /*0b70*/  IMAD R31, R14, R19, RZ ;  /* 0x000000130e1f7224 */ /* 0x000fe400078e02ff */
[----:B------:R-:W-:Y:S01]  /*0b80*/  IMAD.MOV.U32 R14, RZ, RZ, RZ ;  /* 0x000000ffff0e7224 */ /* 0x000fe200078e00ff */
[----:B---3--:R-:W-:-:S03]  /*0b90*/  IADD3 R21, PT, PT, R21, -0x2, RZ ;  /* 0xfffffffe15157810 */ /* 0x008fc60007ffe0ff */
[----:B------:R-:W-:Y:S01]  /*0ba0*/  @P1 VIADD R29, R29, 0x1 ;  /* 0x000000011d1d1836 */ /* 0x000fe20000000000 */
[----:B------:R-:W-:Y:S01]  /*0bb0*/  IABS R18, R21 ;  /* 0x0000001500127213 */ /* 0x000fe20000000000 */
[----:B------:R-:W-:Y:S01]  /*0bc0*/  IMAD.HI.U32 R14, R15, R31, R14 ;  /* 0x0000001f0f0e7227 */ /* 0x000fe200078e000e */
[----:B------:R-:W-:Y:S02]  /*0bd0*/  IADD3 R31, PT, PT, RZ, -R24, RZ ;  /* 0x80000018ff1f7210 */ /* 0x000fe40007ffe0ff */
[----:B------:R-:W0:Y:S01]  /*0be0*/  I2F.RP R28, R18 ;  /* 0x00000012001c7306 */ /* 0x000e220000209400 */
[----:B------:R-:W-:Y:S01]  /*0bf0*/  @!P3 IMAD.MOV R29, RZ, RZ, -R29 ;  /* 0x000000ffff1db224 */ /* 0x000fe200078e0a1d */
[----:B------:R-:W-:-:S04]  /*0c00*/  @!P2 LOP3.LUT R29, RZ, R16, RZ, 0x33, !PT ;  /* 0x00000010ff1da212 */ /* 0x000fc800078e33ff */
[----:B------:R-:W-:Y:S02]  /*0c10*/  IABS R15, R29 ;  /* 0x0000001d000f7213 */ /* 0x000fe40000000000 */
[----:B------:R-:W-:-:S03]  /*0c20*/  IADD3 R33, PT, PT, -R29, RZ, RZ ;  /* 0x000000ff1d217210 */ /* 0x000fc60007ffe1ff */
[----:B------:R-:W-:Y:S01]  /*0c30*/  IMAD.HI.U32 R24, R14, R15, RZ ;  /* 0x0000000f0e187227 */ /* 0x000fe200078e00ff */
[----:B0-----:R-:W0:Y:S03]  /*0c40*/  MUFU.RCP R28, R28 ;  /* 0x0000001c001c7308 */ /* 0x001e260000001000 */
[----:B------:R-:W-:-:S05]  /*0c50*/  IMAD R14, R24, R31, R15 ;  /* 0x0000001f180e7224 */ /* 0x000fca00078e020f */
[----:B------:R-:W-:Y:S01]  /*0c60*/  ISETP.GT.U32.AND P2, PT, R19, R14, PT ;  /* 0x0000000e1300720c */ /* 0x000fe20003f44070 */
[----:B0-----:R-:W-:-:S12]  /*0c70*/  VIADD R15, R28, 0xffffffe ;  /* 0x0ffffffe1c0f7836 */ /* 0x001fd80000000000 */
[----:B------:R-:W-:Y:S01]  /*0c80*/  @!P2 IMAD.IADD R14, R14, 0x1, -R19 ;  /* 0x000000010e0ea824 */ /* 0x000fe200078e0a13 */
[----:B------:R-:W-:Y:S02]  /*0c90*/  @!P2 IADD3 R24, PT, PT, R24, 0x1, RZ ;  /* 0x000000011818a810 */ /* 0x000fe40007ffe0ff */
[----:B------:R-:W-:Y:S01]  /*0ca0*/  ISETP.NE.AND P2, PT, R30, RZ, PT ;  /* 0x000000ff1e00720c */ /* 0x000fe20003f45270 */
[----:B------:R-:W0:Y:S01]  /*0cb0*/  F2I.FTZ.U32.TRUNC.NTZ R15, R15 ;  /* 0x0000000f000f7305 */ /* 0x000e22000021f000 */
[----:B------:R-:W-:Y:S02]  /*0cc0*/  ISETP.GE.U32.AND P1, PT, R14, R19, PT ;  /* 0x000000130e00720c */ /* 0x000fe40003f26070 */
[----:B------:R-:W-:-:S04]  /*0cd0*/  LOP3.LUT R14, R29, R30, RZ, 0x3c, !PT ;  /* 0x0000001e1d0e7212 */ /* 0x000fc800078e3cff */
[----:B------:R-:W-:Y:S01]  /*0ce0*/  ISETP.GE.AND P3, PT, R14, RZ, PT ;  /* 0x000000ff0e00720c */ /* 0x000fe20003f66270 */
[----:B------:R-:W-:-:S06]  /*0cf0*/  IMAD.MOV.U32 R14, RZ, RZ, RZ ;  /* 0x000000ffff0e7224 */ /* 0x000fcc00078e00ff */
[----:B------:R-:W-:Y:S02]  /*0d00*/  @P1 VIADD R24, R24, 0x1 ;  /* 0x0000000118181836 */ /* 0x000fe40000000000 */
[----:B0-----:R-:W-:-:S04]  /*0d10*/  IMAD.MOV R19, RZ, RZ, -R15 ;  /* 0x000000ffff137224 */ /* 0x001fc800078e0a0f */
[----:B------:R-:W-:Y:S02]  /*0d20*/  IMAD R19, R19, R18, RZ ;  /* 0x0000001213137224 */ /* 0x000fe400078e02ff */
[----:B------:R-:W-:Y:S01]  /*0d30*/  @!P3 IMAD.MOV R24, RZ, RZ, -R24 ;  /* 0x000000ffff18b224 */ /* 0x000fe200078e0a18 */
[----:B------:R-:W-:Y:S01]  /*0d40*/  @!P2 LOP3.LUT R24, RZ, R30, RZ, 0x33, !PT ;  /* 0x0000001eff18a212 */ /* 0x000fe200078e33ff */
[----:B------:R-:W-:Y:S01]  /*0d50*/  IMAD.HI.U32 R14, R15, R19, R14 ;  /* 0x000000130f0e7227 */ /* 0x000fe200078e000e */
[----:B----4-:R-:W-:Y:S02]  /*0d60*/  IADD3 R27, PT, PT, R27, -0x2, RZ ;  /* 0xfffffffe1b1b7810 */ /* 0x010fe40007ffe0ff */
[----:B------:R-:W-:Y:S02]  /*0d70*/  IABS R15, R21 ;  /* 0x00000015000f7213 */ /* 0x000fe40000000000 */
[----:B------:R-:W-:Y:S02]  /*0d80*/  IABS R34, R27 ;  /* 0x0000001b00227213 */ /* 0x000fe40000000000 */
[----:B------:R-:W-:-:S02]  /*0d90*/  IABS R19, R24 ;  /* 0x0000001800137213 */ /* 0x000fc40000000000 */
[----:B------:R-:W0:Y:S01]  /*0da0*/  I2F.RP R31, R34 ;  /* 0x00000022001f7306 */ /* 0x000e220000209400 */
[----:B------:R-:W-:Y:S02]  /*0db0*/  IADD3 R15, PT, PT, RZ, -R15, RZ ;  /* 0x8000000fff0f7210 */ /* 0x000fe40007ffe0ff */
[----:B------:R-:W-:Y:S01]  /*0dc0*/  IMAD.HI.U32 R28, R14, R19, RZ ;  /* 0x000000130e1c7227 */ /* 0x000fe200078e00ff */
[----:B------:R-:W-:-:S03]  /*0dd0*/  LOP3.LUT R14, R24, R21, RZ, 0x3c, !PT ;  /* 0x00000015180e7212 */ /* 0x000fc600078e3cff */
[----:B------:R-:W-:Y:S01]  /*0de0*/  IMAD R19, R28, R15, R19 ;  /* 0x0000000f1c137224 */ /* 0x000fe200078e0213 */
[----:B------:R-:W-:Y:S01]  /*0df0*/  ISETP.GE.AND P3, PT, R14, RZ, PT ;  /* 0x000000ff0e00720c */ /* 0x000fe20003f66270 */
[----:B------:R-:W-:-:S03]  /*0e00*/  IMAD.MOV.U32 R14, RZ, RZ, RZ ;  /* 0x000000ffff0e7224 */ /* 0x000fc600078e00ff */
[----:B------:R-:W-:Y:S01]  /*0e10*/  ISETP.GT.U32.AND P2, PT, R18, R19, PT ;  /* 0x000000131200720c */ /* 0x000fe20003f44070 */
[----:B0-----:R-:W0:-:S12]  /*0e20*/  MUFU.RCP R31, R31 ;  /* 0x0000001f001f7308 */ /* 0x001e180000001000 */
[----:B------:R-:W-:Y:S01]  /*0e30*/  @!P2 IMAD.IADD R19, R19, 0x1, -R18 ;  /* 0x000000011313a824 */ /* 0x000fe200078e0a12 */
[----:B------:R-:W-:Y:S02]  /*0e40*/  @!P2 IADD3 R28, PT, PT, R28, 0x1, RZ ;  /* 0x000000011c1ca810 */ /* 0x000fe40007ffe0ff */
[----:B------:R-:W-:Y:S02]  /*0e50*/  ISETP.NE.AND P2, PT, R21, RZ, PT ;  /* 0x000000ff1500720c */ /* 0x000fe40003f45270 */
[----:B------:R-:W-:Y:S01]  /*0e60*/  ISETP.GE.U32.AND P1, PT, R19, R18, PT ;  /* 0x000000121300720c */ /* 0x000fe20003f26070 */
[----:B0-----:R-:W-:Y:S01]  /*0e70*/  VIADD R15, R31, 0xffffffe ;  /* 0x0ffffffe1f0f7836 */ /* 0x001fe20000000000 */
[----:B------:R-:W-:-:S05]  /*0e80*/  IABS R18, R27 ;  /* 0x0000001b00127213 */ /* 0x000fca0000000000 */
[----:B------:R-:W0:Y:S01]  /*0e90*/  F2I.FTZ.U32.TRUNC.NTZ R15, R15 ;  /* 0x0000000f000f7305 */ /* 0x000e22000021f000 */
[----:B------:R-:W-:-:S05]  /*0ea0*/  IMAD.MOV R18, RZ, RZ, -R18 ;  /* 0x000000ffff127224 */ /* 0x000fca00078e0a12 */
[----:B------:R-:W-:-:S05]  /*0eb0*/  @P1 VIADD R28, R28, 0x1 ;  /* 0x000000011c1c1836 */ /* 0x000fca0000000000 */
[----:B------:R-:W-:Y:S02]  /*0ec0*/  @!P3 IADD3 R28, PT, PT, -R28, RZ, RZ ;  /* 0x000000ff1c1cb210 */ /* 0x000fe40007ffe1ff */
[----:B------:R-:W-:Y:S01]  /*0ed0*/  @!P2 LOP3.LUT R28, RZ, R21, RZ, 0x33, !PT ;  /* 0x00000015ff1ca212 */ /* 0x000fe200078e33ff */
[----:B0-----:R-:W-:-:S04]  /*0ee0*/  IMAD.MOV R19, RZ, RZ, -R15 ;  /* 0x000000ffff137224 */ /* 0x001fc800078e0a0f */
[----:B------:R-:W-:-:S04]  /*0ef0*/  IMAD R19, R19, R34, RZ ;  /* 0x0000002213137224 */ /* 0x000fc800078e02ff */
[----:B------:R-:W-:Y:S01]  /*0f00*/  IMAD.HI.U32 R14, R15, R19, R14 ;  /* 0x000000130f0e7227 */ /* 0x000fe200078e000e */
[----:B------:R-:W-:-:S03]  /*0f10*/  IABS R15, R28 ;  /* 0x0000001c000f7213 */ /* 0x000fc60000000000 */
[----:B------:R-:W-:Y:S02]  /*0f20*/  IMAD.U32 R19, RZ, RZ, UR5 ;  /* 0x00000005ff137e24 */ /* 0x000fe4000f8e00ff */
[----:B------:R-:W-:Y:S01]  /*0f30*/  IMAD.HI.U32 R31, R14, R15, RZ ;  /* 0x0000000f0e1f7227 */ /* 0x000fe200078e00ff */
[----:B------:R-:W-:-:S03]  /*0f40*/  IADD3 R14, PT, PT, -R24, RZ, RZ ;  /* 0x000000ff180e7210 */ /* 0x000fc60007ffe1ff */
[----:B------:R-:W-:Y:S02]  /*0f50*/  IMAD R15, R31, R18, R15 ;  /* 0x000000121f0f7224 */ /* 0x000fe400078e020f */
[----:B------:R-:W-:Y:S02]  /*0f60*/  IMAD.U32 R18, RZ, RZ, UR4 ;  /* 0x00000004ff127e24 */ /* 0x000fe4000f8e00ff */
[----:B------:R-:W-:Y:S01]  /*0f70*/  IMAD R30, R30, R14, R29 ;  /* 0x0000000e1e1e7224 */ /* 0x000fe200078e021d */
[----:B------:R-:W-:Y:S02]  /*0f80*/  ISETP.GT.U32.AND P2, PT, R34, R15, PT ;  /* 0x0000000f2200720c */ /* 0x000fe40003f44070 */
[----:B------:R-:W2:Y:S04]  /*0f90*/  LDG.E R29, desc[UR8][R18.64+-0x10] ;  /* 0xfffff008121d7981 */ /* 0x000ea8000c1e1900 */
[----:B------:R0:W3:Y:S01]  /*0fa0*/  LDG.E R32, desc[UR8][R18.64+-0xc] ;  /* 0xfffff40812207981 */ /* 0x0000e2000c1e1900 */
[----:B------:R-:W-:-:S06]  /*0fb0*/  IMAD.U32 R14, RZ, RZ, UR4 ;  /* 0x00000004ff0e7e24 */ /* 0x000fcc000f8e00ff */
[----:B------:R-:W-:Y:S02]  /*0fc0*/  @!P2 IMAD.IADD R15, R15, 0x1, -R34 ;  /* 0x000000010f0fa824 */ /* 0x000fe400078e0a22 */
[----:B0-----:R-:W-:Y:S01]  /*0fd0*/  IMAD.MOV R18, RZ, RZ, -R23 ;  /* 0x000000ffff127224 */ /* 0x001fe200078e0a17 */
[----:B------:R-:W-:-:S03]  /*0fe0*/  MOV R19, UR7 ;  /* 0x0000000700137c02 */ /* 0x000fc60008000f00 */
[----:B------:R-:W-:Y:S02]  /*0ff0*/  IMAD R25, R25, R18, R20 ;  /* 0x0000001219197224 */ /* 0x000fe400078e0214 */
[----:B------:R-:W-:-:S06]  /*1000*/  IMAD.U32 R18, RZ, RZ, UR6 ;  /* 0x00000006ff127e24 */ /* 0x000fcc000f8e00ff */
[----:B------:R-:W4:Y:S01]  /*1010*/  LDG.E R18, desc[UR8][R18.64+0xc] ;  /* 0x00000c0812127981 */ /* 0x000f22000c1e1900 */
[----:B------:R-:W-:Y:S02]  /*1020*/  ISETP.GE.U32.AND P1, PT, R15, R34, PT ;  /* 0x000000220f00720c */ /* 0x000fe40003f26070 */
[----:B------:R-:W-:-:S05]  /*1030*/  MOV R15, UR5 ;  /* 0x00000005000f7c02 */ /* 0x000fca0008000f00 */
[----:B------:R0:W5:Y:S01]  /*1040*/  LDG.E R14, desc[UR8][R14.64+-0x8] ;  /* 0xfffff8080e0e7981 */ /* 0x000162000c1e1900 */
[--C-:B------:R-:W-:Y:S02]  /*1050*/  IMAD R33, R16, R33, R17.reuse ;  /* 0x0000002110217224 */ /* 0x100fe400078e0211 */
[----:B------:R-:W-:Y:S01]  /*1060*/  IMAD.MOV R37, RZ, RZ, -R17 ;  /* 0x000000ffff257224 */ /* 0x000fe200078e0a11 */
[----:B------:R-:W-:Y:S01]  /*1070*/  MOV R17, UR5 ;  /* 0x0000000500117c02 */ /* 0x000fe20008000f00 */
[----:B------:R-:W-:Y:S02]  /*1080*/  IMAD.U32 R16, RZ, RZ, UR4 ;  /* 0x00000004ff107e24 */ /* 0x000fe4000f8e00ff */
[----:B------:R-:W-:-:S03]  /*1090*/  IMAD R37, R26, R37, R23 ;  /* 0x000000251a257224 */ /* 0x000fc600078e0217 */
[----:B------:R-:W3:Y:S04]  /*10a0*/  LDG.E R35, desc[UR8][R16.64] ;  /* 0x0000000810237981 */ /* 0x000ee8000c1e1900 */
[----:B------:R-:W3:Y:S04]  /*10b0*/  LDG.E R34, desc[UR8][R16.64+-0x4] ;  /* 0xfffffc0810227981 */ /* 0x000ee8000c1e1900 */
[----:B------:R-:W3:Y:S04]  /*10c0*/  LDG.E R23, desc[UR8][R16.64+0x4] ;  /* 0x0000040810177981 */ /* 0x000ee8000c1e1900 */
[----:B------:R-:W3:Y:S04]  /*10d0*/  LDG.E R26, desc[UR8][R16.64+0x8] ;  /* 0x00000808101a7981 */ /* 0x000ee8000c1e1900 */
[----:B------:R1:W3:Y:S01]  /*10e0*/  LDG.E R36, desc[UR8][R16.64+0xc] ;  /* 0x00000c0810247981 */ /* 0x0002e2000c1e1900 */
[----:B0-----:R-:W-:-:S04]  /*10f0*/  IMAD.MOV R15, RZ, RZ, -R20 ;  /* 0x000000ffff0f7224 */ /* 0x001fc800078e0a14 */
[----:B------:R-:W-:Y:S02]  /*1100*/  IMAD R22, R22, R15, R7 ;  /* 0x0000000f16167224 */ /* 0x000fe400078e0207 */
[----:B------:R-:W-:Y:S01]  /*1110*/  @!P2 VIADD R31, R31, 0x1 ;  /* 0x000000011f1fa836 */ /* 0x000fe20000000000 */
[----:B------:R-:W-:-:S03]  /*1120*/  ISETP.NE.AND P2, PT, R27, RZ, PT ;  /* 0x000000ff1b00720c */ /* 0x000fc60003f45270 */
[----:B------:R-:W-:Y:S01]  /*1130*/  @P1 VIADD R31, R31, 0x1 ;  /* 0x000000011f1f1836 */ /* 0x000fe20000000000 */
[----:B------:R-:W-:Y:S02]  /*1140*/  UIADD3 UR6, UP0, UPT, UR6, 0x20, URZ ;  /* 0x0000002006067890 */ /* 0x000fe4000ff1e0ff */
[----:B------:R-:W-:Y:S02]  /*1150*/  UIADD3 UR4, UP1, UPT, UR4, 0x20, URZ ;  /* 0x0000002004047890 */ /* 0x000fe4000ff3e0ff */
[----:B------:R-:W-:Y:S02]  /*1160*/  UIADD3.X UR7, UPT, UPT, URZ, UR7, URZ, UP0, !UPT ;  /* 0x00000007ff077290 */ /* 0x000fe400087fe4ff */
[----:B------:R-:W-:Y:S01]  /*1170*/  UIADD3.X UR5, UPT, UPT, URZ, UR5, URZ, UP1, !UPT ;  /* 0x00000005ff057290 */ /* 0x000fe20008ffe4ff */
[----:B----4-:R-:W-:-:S05]  /*1180*/  VIADD R18, R18, 0xfffffffe ;  /* 0xfffffffe12127836 */ /* 0x010fca0000000000 */
[----:B------:R-:W-:-:S04]  /*1190*/  IABS R19, R18 ;  /* 0x0000001200137213 */ /* 0x000fc80000000000 */
[----:B------:R-:W-:-:S04]  /*11a0*/  MOV R20, R19 ;  /* 0x0000001300147202 */ /* 0x000fc80000000f00 */
[----:B------:R-:W0:Y:S08]  /*11b0*/  I2F.RP R15, R20 ;  /* 0x00000014000f7306 */ /* 0x000e300000209400 */
[----:B0-----:R-:W1:Y:S01]  /*11c0*/  MUFU.RCP R15, R15 ;  /* 0x0000000f000f7308 */ /* 0x001e620000001000 */
[----:B-----5:R-:W-:Y:S01]  /*11d0*/  IMAD R37, R37, R14, R14 ;  /* 0x0000000e25257224 */ /* 0x020fe200078e020e */
[----:B------:R-:W-:-:S04]  /*11e0*/  LOP3.LUT R14, R28, R27, RZ, 0x3c, !PT ;  /* 0x0000001b1c0e7212 */ /* 0x000fc800078e3cff */
[----:B------:R-:W-:Y:S01]  /*11f0*/  ISETP.GE.AND P3, PT, R14, RZ, PT ;  /* 0x000000ff0e00720c */ /* 0x000fe20003f66270 */
[----:B-1----:R-:W-:-:S04]  /*1200*/  VIADD R16, R15, 0xffffffe ;  /* 0x0ffffffe0f107836 */ /* 0x002fc80000000000 */
[----:B------:R-:W0:Y:S01]  /*1210*/  F2I.FTZ.U32.TRUNC.NTZ R15, R16 ;  /* 0x00000010000f7305 */ /* 0x000e22000021f000 */
[----:B------:R-:W-:-:S07]  /*1220*/  MOV R14, RZ ;  /* 0x000000ff000e7202 */ /* 0x000fce0000000f00 */
[----:B------:R-:W-:Y:S02]  /*1230*/  @!P3 IADD3 R31, PT, PT, -R31, RZ, RZ ;  /* 0x000000ff1f1fb210 */ /* 0x000fe40007ffe1ff */
[----:B------:R-:W-:Y:S01]  /*1240*/  @!P2 LOP3.LUT R31, RZ, R27, RZ, 0x33, !PT ;  /* 0x0000001bff1fa212 */ /* 0x000fe200078e33ff */
[----:B0-----:R-:W-:-:S04]  /*1250*/  IMAD.MOV R17, RZ, RZ, -R15 ;  /* 0x000000ffff117224 */ /* 0x001fc800078e0a0f */
[----:B------:R-:W-:Y:S01]  /*1260*/  IMAD R17, R17, R20, RZ ;  /* 0x0000001411117224 */ /* 0x000fe200078e02ff */
[----:B------:R-:W-:-:S03]  /*1270*/  IABS R16, R18 ;  /* 0x0000001200107213 */ /* 0x000fc60000000000 */
[----:B------:R-:W-:Y:S01]  /*1280*/  IMAD.HI.U32 R14, R15, R17, R14 ;  /* 0x000000110f0e7227 */ /* 0x000fe200078e000e */
[----:B------:R-:W-:-:S03]  /*1290*/  IABS R15, R31 ;  /* 0x0000001f000f7213 */ /* 0x000fc60000000000 */
[----:B------:R-:W-:Y:S02]  /*12a0*/  IMAD.MOV R16, RZ, RZ, -R16 ;  /* 0x000000ffff107224 */ /* 0x000fe400078e0a10 */
[----:B------:R-:W-:-:S04]  /*12b0*/  IMAD.HI.U32 R14, R14, R15, RZ ;  /* 0x0000000f0e0e7227 */ /* 0x000fc800078e00ff */
[----:B------:R-:W-:-:S05]  /*12c0*/  IMAD R15, R14, R16, R15 ;  /* 0x000000100e0f7224 */ /* 0x000fca00078e020f */
[----:B------:R-:W-:-:S13]  /*12d0*/  ISETP.GT.U32.AND P2, PT, R20, R15, PT ;  /* 0x0000000f1400720c */ /* 0x000fda0003f44070 */
[----:B------:R-:W-:-:S05]  /*12e0*/  @!P2 IMAD.IADD R15, R15, 0x1, -R20 ;  /* 0x000000010f0fa824 */ /* 0x000fca00078e0a14 */
[----:B------:R-:W-:Y:S02]  /*12f0*/  ISETP.GE.U32.AND P1, PT, R15, R20, PT ;  /* 0x000000140f00720c */ /* 0x000fe40003f26070 */
[----:B------:R-:W-:Y:S02]  /*1300*/  LOP3.LUT R15, R31, R18, RZ, 0x3c, !PT ;  /* 0x000000121f0f7212 */ /* 0x000fe400078e3cff */
[----:B------:R-:W-:Y:S02]  /*1310*/  @!P2 IADD3 R14, PT, PT, R14, 0x1, RZ ;  /* 0x000000010e0ea810 */ /* 0x000fe40007ffe0ff */
[----:B------:R-:W-:Y:S02]  /*1320*/  ISETP.GE.AND P3, PT, R15, RZ, PT ;  /* 0x000000ff0f00720c */ /* 0x000fe40003f66270 */
[----:B------:R-:W-:-:S05]  /*1330*/  ISETP.NE.AND P2, PT, R18, RZ, PT ;  /* 0x000000ff1200720c */ /* 0x000fca0003f45270 */
[----:B------:R-:W-:Y:S01]  /*1340*/  @P1 VIADD R14, R14, 0x1 ;  /* 0x000000010e0e1836 */ /* 0x000fe20000000000 */
[----:B------:R-:W-:Y:S01]  /*1350*/  IADD3 R20, PT, PT, -R5, 0x8, RZ ;  /* 0x0000000805147810 */ /* 0x000fe20007ffe1ff */
[----:B------:R-:W-:Y:S01]  /*1360*/  IMAD.MOV R15, RZ, RZ, -R28 ;  /* 0x000000ffff0f7224 */ /* 0x000fe200078e0a1c */
[----:B------:R-:W-:Y:S01]  /*1370*/  IADD3 R16, PT, PT, -R31, RZ, RZ ;  /* 0x000000ff1f107210 */ /* 0x000fe20007ffe1ff */
[----:B--2---:R-:W-:Y:S02]  /*1380*/  IMAD R29, R22, R29, R29 ;  /* 0x0000001d161d7224 */ /* 0x004fe400078e021d */
[----:B------:R-:W-:Y:S02]  /*1390*/  @!P3 IMAD.MOV R14, RZ, RZ, -R14 ;  /* 0x000000ffff0eb224 */ /* 0x000fe400078e0a0e */
[----:B------:R-:W-:Y:S01]  /*13a0*/  @!P2 LOP3.LUT R14, RZ, R18, RZ, 0x33, !PT ;  /* 0x00000012ff0ea212 */ /* 0x000fe200078e33ff */
[----:B---3--:R-:W-:Y:S01]  /*13b0*/  IMAD R32, R25, R32, R32 ;  /* 0x0000002019207224 */ /* 0x008fe200078e0220 */
[----:B------:R-:W-:Y:S01]  /*13c0*/  ISETP.NE.AND P1, PT, R20, RZ, PT ;  /* 0x000000ff1400720c */ /* 0x000fe20003f25270 */
[----:B------:R-:W-:-:S02]  /*13d0*/  IMAD R24, R21, R15, R24 ;  /* 0x0000000f15187224 */ /* 0x000fc400078e0218 */
[----:B------:R-:W-:Y:S01]  /*13e0*/  IMAD R30, R30, R35, R35 ;  /* 0x000000231e1e7224 */ /* 0x000fe200078e0223 */
[----:B------:R-:W-:Y:S01]  /*13f0*/  IADD3 R29, PT, PT, R37, R32, R29 ;  /* 0x00000020251d7210 */ /* 0x000fe20007ffe01d */
[----:B------:R-:W-:Y:S02]  /*1400*/  IMAD R33, R33, R34, R34 ;  /* 0x0000002221217224 */ /* 0x000fe400078e0222 */
[----:B------:R-:W-:Y:S02]  /*1410*/  IMAD R27, R27, R16, R28 ;  /* 0x000000101b1b7224 */ /* 0x000fe400078e021c */
[----:B------:R-:W-:Y:S01]  /*1420*/  IMAD.MOV R15, RZ, RZ, -R14 ;  /* 0x000000ffff0f7224 */ /* 0x000fe200078e0a0e */
[----:B------:R-:W-:Y:S01]  /*1430*/  IADD3 R30, PT, PT, R30, R33, R29 ;  /* 0x000000211e1e7210 */ /* 0x000fe20007ffe01d */
[----:B------:R-:W-:Y:S02]  /*1440*/  IMAD R24, R24, R23, R23 ;  /* 0x0000001718187224 */ /* 0x000fe400078e0217 */
[----:B------:R-:W-:-:S02]  /*1450*/  IMAD R27, R27, R26, R26 ;  /* 0x0000001a1b1b7224 */ /* 0x000fc400078e021a */
[----:B------:R-:W-:-:S03]  /*1460*/  IMAD R31, R18, R15, R31 ;  /* 0x0000000f121f7224 */ /* 0x000fc600078e021f */
[----:B------:R-:W-:Y:S01]  /*1470*/  IADD3 R24, PT, PT, R27, R24, R30 ;  /* 0x000000181b187210 */ /* 0x000fe20007ffe01e */
[----:B------:R-:W-:Y:S02]  /*1480*/  IMAD R31, R31, R36, R36 ;  /* 0x000000241f1f7224 */ /* 0x000fe400078e0224 */
[----:B------:R-:W-:Y:S02]  /*1490*/  IMAD.MOV.U32 R18, RZ, RZ, R5 ;  /* 0x000000ffff127224 */ /* 0x000fe400078e0005 */
[----:B------:R-:W-:Y:S01]  /*14a0*/  IMAD.MOV.U32 R27, RZ, RZ, R14 ;  /* 0x000000ffff1b7224 */ /* 0x000fe200078e000e */
[----:B------:R-:W-:Y:S01]  /*14b0*/  IADD3 R35, PT, PT, R24, R31, RZ ;  /* 0x0000001f18237210 */ /* 0x000fe20007ffe0ff */
[----:B------:R-:W-:Y:S06]  /*14c0*/  @!P1 BRA `(.L_x_41) ;  /* 0x0000001000209947 */ /* 0x000fec0003800000 */
[----:B------:R-:W-:Y:S01]  /*14d0*/  MOV R14, UR6 ;  /* 0x00000006000e7c02 */ /* 0x000fe20008000f00 */
[----:B------:R-:W-:Y:S01]  /*14e0*/  IMAD.U32 R15, RZ, RZ, UR7 ;  /* 0x00000007ff0f7e24 */ /* 0x000fe2000f8e00ff */
[----:B------:R-:W-:Y:S01]  /*14f0*/  MOV R28, UR5 ;  /* 0x00000005001c7c02 */ /* 0x000fe20008000f00 */
[----:B------:R-:W-:-:S07]  /*1500*/  IMAD.U32 R23, RZ, RZ, UR4 ;  /* 0x00000004ff177e24 */ /* 0x000fce000f8e00ff */
.L_x_42:
[----:B------:R-:W2:Y:S04]  /*1510*/  LDG.E R30, desc[UR8][R14.64+-0x10] ;  /* 0xfffff0080e1e7981 */ /* 0x000ea8000c1e1900 */
[----:B------:R-:W3:Y:S04]  /*1520*/  LDG.E R29, desc[UR8][R14.64+-0xc] ;  /* 0xfffff4080e1d7981 */ /* 0x000ee8000c1e1900 */
[----:B------:R-:W4:Y:S04]  /*1530*/  LDG.E R21, desc[UR8][R14.64+-0x8] ;  /* 0xfffff8080e157981 */ /* 0x000f28000c1e1900 */
[----:B------:R-:W5:Y:S01]  /*1540*/  LDG.E R22, desc[UR8][R14.64+-0x4] ;  /* 0xfffffc080e167981 */ /* 0x000f62000c1e1900 */
[----:B--2---:R-:W-:-:S02]  /*1550*/  VIADD R30, R30, 0xfffffffe ;  /* 0xfffffffe1e1e7836 */ /* 0x004fc40000000000 */
[----:B---3--:R-:W-:-:S03]  /*1560*/  VIADD R29, R29, 0xfffffffe ;  /* 0xfffffffe1d1d7836 */ /* 0x008fc60000000000 */
[-C--:B------:R-:W-:Y:S02]  /*1570*/  IABS R24, R30.reuse ;  /* 0x0000001e00187213 */ /* 0x080fe40000000000 */
[----:B------:R-:W-:Y:S01]  /*1580*/  IABS R32, R30 ;  /* 0x0000001e00207213 */ /* 0x000fe20000000000 */
[----:B----4-:R-:W-:Y:S01]  /*1590*/  VIADD R21, R21, 0xfffffffe ;  /* 0xfffffffe15157836 */ /* 0x010fe20000000000 */
[----:B------:R-:W0:Y:S01]  /*15a0*/  I2F.RP R18, R24 ;  /* 0x0000001800127306 */ /* 0x000e220000209400 */
[----:B------:R-:W-:Y:S02]  /*15b0*/  IABS R26, R29 ;  /* 0x0000001d001a7213 */ /* 0x000fe40000000000 */
[----:B------:R-:W-:Y:S01]  /*15c0*/  IMAD.MOV R34, RZ, RZ, -R32 ;  /* 0x000000ffff227224 */ /* 0x000fe200078e0a20 */
[----:B------:R-:W-:Y:S01]  /*15d0*/  IABS R25, R21 ;  /* 0x0000001500197213 */ /* 0x000fe20000000000 */
[----:B-----5:R-:W-:-:S03]  /*15e0*/  VIADD R22, R22, 0xfffffffe ;  /* 0xfffffffe16167836 */ /* 0x020fc60000000000 */
[----:B------:R-:W1:Y:S08]  /*15f0*/  I2F.RP R31, R26 ;  /* 0x0000001a001f7306 */ /* 0x000e700000209400 */
[----:B0-----:R-:W0:Y:S08]  /*1600*/  MUFU.RCP R18, R18 ;  /* 0x0000001200127308 */ /* 0x001e300000001000 */
[----:B------:R-:W-:Y:S08]  /*1610*/  I2F.RP R33, R25 ;  /* 0x0000001900217306 */ /* 0x000ff00000209400 */
[----:B-1----:R-:W1:Y:S01]  /*1620*/  MUFU.RCP R31, R31 ;  /* 0x0000001f001f7308 */ /* 0x002e620000001000 */
[----:B0-----:R-:W-:-:S07]  /*1630*/  IADD3 R16, PT, PT, R18, 0xffffffe, RZ ;  /* 0x0ffffffe12107810 */ /* 0x001fce0007ffe0ff */
[----:B------:R0:W2:Y:S02]  /*1640*/  F2I.FTZ.U32.TRUNC.NTZ R17, R16 ;  /* 0x0000001000117305 */ /* 0x0000a4000021f000 */
[----:B0-----:R-:W-:Y:S01]  /*1650*/  MOV R16, RZ ;  /* 0x000000ff00107202 */ /* 0x001fe20000000f00 */
[----:B-1----:R-:W-:Y:S01]  /*1660*/  VIADD R18, R31, 0xffffffe ;  /* 0x0ffffffe1f127836 */ /* 0x002fe20000000000 */
[----:B------:R-:W-:Y:S01]  /*1670*/  IABS R31, R27 ;  /* 0x0000001b001f7213 */ /* 0x000fe20000000000 */
[----:B--2---:R-:W-:-:S04]  /*1680*/  IMAD.MOV R19, RZ, RZ, -R17 ;  /* 0x000000ffff137224 */ /* 0x004fc800078e0a11 */
[----:B------:R-:W-:-:S04]  /*1690*/  IMAD R19, R19, R24, RZ ;  /* 0x0000001813137224 */ /* 0x000fc800078e02ff */
[----:B------:R-:W-:Y:S02]  /*16a0*/  IMAD.HI.U32 R17, R17, R19, R16 ;  /* 0x0000001311117227 */ /* 0x000fe400078e0010 */
[----:B------:R-:W0:Y:S04]  /*16b0*/  MUFU.RCP R16, R33 ;  /* 0x0000002100107308 */ /* 0x000e280000001000 */
[----:B------:R-:W-:-:S04]  /*16c0*/  IMAD.HI.U32 R32, R17, R31, RZ ;  /* 0x0000001f11207227 */ /* 0x000fc800078e00ff */
[----:B------:R-:W-:Y:S01]  /*16d0*/  IMAD R31, R32, R34, R31 ;  /* 0x00000022201f7224 */ /* 0x000fe200078e021f */
[----:B------:R1:W2:Y:S04]  /*16e0*/  F2I.FTZ.U32.TRUNC.NTZ R19, R18 ;  /* 0x0000001200137305 */ /* 0x0002a8000021f000 */
[----:B------:R-:W-:Y:S02]  /*16f0*/  ISETP.GT.U32.AND P1, PT, R24, R31, PT ;  /* 0x0000001f1800720c */ /* 0x000fe40003f24070 */
[----:B0-----:R-:W-:Y:S01]  /*1700*/  IADD3 R16, PT, PT, R16, 0xffffffe, RZ ;  /* 0x0ffffffe10107810 */ /* 0x001fe20007ffe0ff */
[----:B-1----:R-:W-:-:S03]  /*1710*/  IMAD.MOV.U32 R18, RZ, RZ, RZ ;  /* 0x000000ffff127224 */ /* 0x002fc600078e00ff */
[----:B------:R0:W1:Y:S01]  /*1720*/  F2I.FTZ.U32.TRUNC.NTZ R17, R16 ;  /* 0x0000001000117305 */ /* 0x000062000021f000 */
[----:B--2---:R-:W-:-:S06]  /*1730*/  IMAD.MOV R33, RZ, RZ, -R19 ;  /* 0x000000ffff217224 */ /* 0x004fcc00078e0a13 */
[----:B------:R-:W-:Y:S02]  /*1740*/  @!P1 IMAD.IADD R31, R31, 0x1, -R24 ;  /* 0x000000011f1f9824 */ /* 0x000fe400078e0a18 */
[----:B------:R-:W-:Y:S01]  /*1750*/  @!P1 VIADD R32, R32, 0x1 ;  /* 0x0000000120209836 */ /* 0x000fe20000000000 */
[----:B------:R-:W-:Y:S01]  /*1760*/  ISETP.NE.AND P1, PT, R30, RZ, PT ;  /* 0x000000ff1e00720c */ /* 0x000fe20003f25270 */
[----:B0-----:R-:W-:Y:S01]  /*1770*/  HFMA2 R16, -RZ, RZ, 0, 0 ;  /* 0x00000000ff107431 */ /* 0x001fe200000001ff */
[----:B------:R-:W-:Y:S01]  /*1780*/  ISETP.GE.U32.AND P2, PT, R31, R24, PT ;  /* 0x000000181f00720c */ /* 0x000fe20003f46070 */
[----:B------:R-:W-:Y:S01]  /*1790*/  IMAD R33, R33, R26, RZ ;  /* 0x0000001a21217224 */ /* 0x000fe200078e02ff */
[----:B------:R-:W-:Y:S02]  /*17a0*/  IABS R24, R22 ;  /* 0x0000001600187213 */ /* 0x000fe40000000000 */
[----:B-1----:R-:W-:Y:S01]  /*17b0*/  IADD3 R34, PT, PT, RZ, -R17, RZ ;  /* 0x80000011ff227210 */ /* 0x002fe20007ffe0ff */
[----:B------:R-:W-:-:S04]  /*17c0*/  IMAD.HI.U32 R18, R19, R33, R18 ;  /* 0x0000002113127227 */ /* 0x000fc800078e0012 */
[----:B------:R-:W-:-:S04]  /*17d0*/  IMAD R31, R34, R25, RZ ;  /* 0x00000019221f7224 */ /* 0x000fc800078e02ff */
[----:B------:R-:W-:Y:S02]  /*17e0*/  @P2 VIADD R32, R32, 0x1 ;  /* 0x0000000120202836 */ /* 0x000fe40000000000 */
[----:B------:R-:W-:Y:S01]  /*17f0*/  IMAD.HI.U32 R31, R17, R31, R16 ;  /* 0x0000001f111f7227 */ /* 0x000fe200078e0010 */
[----:B------:R-:W-:Y:S02]  /*1800*/  LOP3.LUT R16, R27, R30, RZ, 0x3c, !PT ;  /* 0x0000001e1b107212 */ /* 0x000fe400078e3cff */
[----:B------:R-:W-:Y:S02]  /*1810*/  MOV R34, R32 ;  /* 0x0000002000227202 */ /* 0x000fe40000000f00 */
[----:B------:R-:W-:Y:S02]  /*1820*/  ISETP.GE.AND P3, PT, R16, RZ, PT ;  /* 0x000000ff1000720c */ /* 0x000fe40003f66270 */
[----:B------:R-:W0:Y:S01]  /*1830*/  I2F.RP R16, R24 ;  /* 0x0000001800107306 */ /* 0x000e220000209400 */
[----:B------:R-:W-:-:S05]  /*1840*/  IABS R17, R29 ;  /* 0x0000001d00117213 */ /* 0x000fca0000000000 */
[----:B------:R-:W-:-:S05]  /*1850*/  IMAD.MOV R32, RZ, RZ, -R17 ;  /* 0x000000ffff207224 */ /* 0x000fca00078e0a11 */
[----:B------:R-:W-:Y:S01]  /*1860*/  @!P3 IMAD.MOV R34, RZ, RZ, -R34 ;  /* 0x000000ffff22b224 */ /* 0x000fe200078e0a22 */
[----:B------:R-:W-:Y:S01]  /*1870*/  @!P1 LOP3.LUT R34, RZ, R30, RZ, 0x33, !PT ;  /* 0x0000001eff229212 */ /* 0x000fe200078e33ff */
[----:B0-----:R-:W0:Y:S03]  /*1880*/  MUFU.RCP R16, R16 ;  /* 0x0000001000107308 */ /* 0x001e260000001000 */
[----:B------:R-:W-:-:S05]  /*1890*/  IABS R33, R34 ;  /* 0x0000002200217213 */ /* 0x000fca0000000000 */
[----:B------:R-:W-:Y:S02]  /*18a0*/  IMAD.HI.U32 R19, R18, R33, RZ ;  /* 0x0000002112137227 */ /* 0x000fe400078e00ff */
[----:B------:R-:W2:Y:S02]  /*18b0*/  LDG.E R18, desc[UR8][R14.64] ;  /* 0x000000080e127981 */ /* 0x000ea4000c1e1900 */
[----:B------:R-:W-:-:S05]  /*18c0*/  IMAD R33, R19, R32, R33 ;  /* 0x0000002013217224 */ /* 0x000fca00078e0221 */
[----:B------:R-:W-:Y:S02]  /*18d0*/  ISETP.GT.U32.AND P1, PT, R26, R33, PT ;  /* 0x000000211a00720c */ /* 0x000fe40003f24070 */
[----:B0-----:R-:W-:-:S06]  /*18e0*/  IADD3 R17, PT, PT, R16, 0xffffffe, RZ ;  /* 0x0ffffffe10117810 */ /* 0x001fcc0007ffe0ff */
[----:B------:R-:W0:Y:S01]  /*18f0*/  F2I.FTZ.U32.TRUNC.NTZ R17, R17 ;  /* 0x0000001100117305 */ /* 0x000e22000021f000 */
[----:B------:R-:W-:-:S04]  /*1900*/  HFMA2 R16, -RZ, RZ, 0, 0 ;  /* 0x00000000ff107431 */ /* 0x000fc800000001ff */
[----:B------:R-:W-:-:S05]  /*1910*/  @!P1 IMAD.IADD R33, R33, 0x1, -R26 ;  /* 0x0000000121219824 */ /* 0x000fca00078e0a1a */
[----:B------:R-:W-:Y:S01]  /*1920*/  ISETP.GE.U32.AND P2, PT, R33, R26, PT ;  /* 0x0000001a2100720c */ /* 0x000fe20003f46070 */
[----:B0-----:R-:W-:-:S04]  /*1930*/  IMAD.MOV R33, RZ, RZ, -R17 ;  /* 0x000000ffff217224 */ /* 0x001fc800078e0a11 */
[----:B------:R-:W-:-:S04]  /*1940*/  IMAD R33, R33, R24, RZ ;  /* 0x0000001821217224 */ /* 0x000fc800078e02ff */
[----:B------:R-:W-:Y:S01]  /*1950*/  IMAD.HI.U32 R32, R17, R33, R16 ;  /* 0x0000002111207227 */ /* 0x000fe200078e0010 */
[----:B------:R-:W-:-:S03]  /*1960*/  LOP3.LUT R16, R34, R29, RZ, 0x3c, !PT ;  /* 0x0000001d22107212 */ /* 0x000fc600078e3cff */
[----:B------:R-:W-:Y:S01]  /*1970*/  @!P1 VIADD R19, R19, 0x1 ;  /* 0x0000000113139836 */ /* 0x000fe20000000000 */
[----:B------:R-:W-:Y:S02]  /*1980*/  ISETP.GE.AND P3, PT, R16, RZ, PT ;  /* 0x000000ff1000720c */ /* 0x000fe40003f66270 */
[----:B------:R-:W-:Y:S01]  /*1990*/  ISETP.NE.AND P1, PT, R29, RZ, PT ;  /* 0x000000ff1d00720c */ /* 0x000fe20003f25270 */
[----:B------:R-:W-:Y:S02]  /*19a0*/  @P2 VIADD R19, R19, 0x1 ;  /* 0x0000000113132836 */ /* 0x000fe40000000000 */
[----:B------:R-:W-:-:S03]  /*19b0*/  IMAD.MOV R16, RZ, RZ, -R34 ;  /* 0x000000ffff107224 */ /* 0x000fc600078e0a22 */
[----:B------:R-:W-:Y:S01]  /*19c0*/  MOV R26, R19 ;  /* 0x00000013001a7202 */ /* 0x000fe20000000f00 */
[----:B------:R-:W-:Y:S01]  /*19d0*/  IMAD R30, R30, R16, R27 ;  /* 0x000000101e1e7224 */ /* 0x000fe200078e021b */
[----:B------:R-:W-:-:S03]  /*19e0*/  IABS R16, R21 ;  /* 0x0000001500107213 */ /* 0x000fc60000000000 */
[----:B------:R-:W-:Y:S02]  /*19f0*/  @!P3 IMAD.MOV R26, RZ, RZ, -R26 ;  /* 0x000000ffff1ab224 */ /* 0x000fe400078e0a1a */
[----:B------:R-:W-:Y:S01]  /*1a00*/  @!P1 LOP3.LUT R26, RZ, R29, RZ, 0x33, !PT ;  /* 0x0000001dff1a9212 */ /* 0x000fe200078e33ff */
[----:B------:R-:W-:Y:S01]  /*1a10*/  IMAD.MOV R19, RZ, RZ, -R16 ;  /* 0x000000ffff137224 */ /* 0x000fe200078e0a10 */
[----:B------:R-:W-:Y:S01]  /*1a20*/  MOV R17, R28 ;  /* 0x0000001c00117202 */ /* 0x000fe20000000f00 */
[----:B------:R-:W-:Y:S01]  /*1a30*/  IMAD.MOV.U32 R16, RZ, RZ, R23 ;  /* 0x000000ffff107224 */ /* 0x000fe200078e0017 */
[----:B------:R-:W-:-:S04]  /*1a40*/  IADD3 R33, PT, PT, -R26, RZ, RZ ;  /* 0x000000ff1a217210 */ /* 0x000fc80007ffe1ff */
[----:B------:R-:W3:Y:S01]  /*1a50*/  LDG.E R28, desc[UR8][R16.64+-0xc] ;  /* 0xfffff408101c7981 */ /* 0x000ee2000c1e1900 */
[----:B------:R-:W-:-:S03]  /*1a60*/  IMAD R33, R29, R33, R34 ;  /* 0x000000211d217224 */ /* 0x000fc600078e0222 */
[----:B------:R-:W4:Y:S04]  /*1a70*/  LDG.E R29, desc[UR8][R16.64+-0x10] ;  /* 0xfffff008101d7981 */ /* 0x000f28000c1e1900 */
[----:B------:R-:W5:Y:S01]  /*1a80*/  LDG.E R34, desc[UR8][R14.64+0x4] ;  /* 0x000004080e227981 */ /* 0x000f62000c1e1900 */
[----:B------:R-:W-:-:S05]  /*1a90*/  IABS R36, R26 ;  /* 0x0000001a00247213 */ /* 0x000fca0000000000 */
[----:B------:R-:W-:-:S04]  /*1aa0*/  IMAD.HI.U32 R31, R31, R36, RZ ;  /* 0x000000241f1f7227 */ /* 0x000fc800078e00ff */
[----:B------:R-:W-:-:S05]  /*1ab0*/  IMAD R36, R31, R19, R36 ;  /* 0x000000131f247224 */ /* 0x000fca00078e0224 */
[----:B------:R-:W-:-:S13]  /*1ac0*/  ISETP.GT.U32.AND P1, PT, R25, R36, PT ;  /* 0x000000241900720c */ /* 0x000fda0003f24070 */
[----:B------:R-:W-:-:S05]  /*1ad0*/  @!P1 IMAD.IADD R36, R36, 0x1, -R25 ;  /* 0x0000000124249824 */ /* 0x000fca00078e0a19 */
[----:B------:R-:W-:Y:S01]  /*1ae0*/  ISETP.GE.U32.AND P2, PT, R36, R25, PT ;  /* 0x000000192400720c */ /* 0x000fe20003f46070 */
[----:B------:R-:W-:Y:S01]  /*1af0*/  @!P1 VIADD R31, R31, 0x1 ;  /* 0x000000011f1f9836 */ /* 0x000fe20000000000 */
[----:B------:R-:W-:-:S11]  /*1b00*/  ISETP.NE.AND P1, PT, R21, RZ, PT ;  /* 0x000000ff1500720c */ /* 0x000fd60003f25270 */
[----:B------:R-:W-:Y:S02]  /*1b10*/  @P2 VIADD R31, R31, 0x1 ;  /* 0x000000011f1f2836 */ /* 0x000fe40000000000 */
[----:B--2---:R-:W-:-:S05]  /*1b20*/  VIADD R23, R18, 0xfffffffe ;  /* 0xfffffffe12177836 */ /* 0x004fca0000000000 */
[----:B------:R-:W-:-:S04]  /*1b30*/  IABS R27, R23 ;  /* 0x00000017001b7213 */ /* 0x000fc80000000000 */
[----:B------:R-:W0:Y:S08]  /*1b40*/  I2F.RP R36, R27 ;  /* 0x0000001b00247306 */ /* 0x000e300000209400 */
[----:B0-----:R-:W0:Y:S02]  /*1b50*/  MUFU.RCP R36, R36 ;  /* 0x0000002400247308 */ /* 0x001e240000001000 */
[----:B0-----:R-:W-:-:S06]  /*1b60*/  IADD3 R18, PT, PT, R36, 0xffffffe, RZ ;  /* 0x0ffffffe24127810 */ /* 0x001fcc0007ffe0ff */
[----:B------:R0:W1:Y:S02]  /*1b70*/  F2I.FTZ.U32.TRUNC.NTZ R19, R18 ;  /* 0x0000001200137305 */ /* 0x000064000021f000 */
[----:B0-----:R-:W-:Y:S02]  /*1b80*/  IMAD.MOV.U32 R18, RZ, RZ, RZ ;  /* 0x000000ffff127224 */ /* 0x001fe400078e00ff */
[----:B-1----:R-:W-:-:S04]  /*1b90*/  IMAD.MOV R25, RZ, RZ, -R19 ;  /* 0x000000ffff197224 */ /* 0x002fc800078e0a13 */
[----:B------:R-:W-:Y:S02]  /*1ba0*/  IMAD R25, R25, R27, RZ ;  /* 0x0000001b19197224 */ /* 0x000fe400078e02ff */
[----:B---3--:R-:W-:Y:S02]  /*1bb0*/  IMAD R28, R33, R28, R28 ;  /* 0x0000001c211c7224 */ /* 0x008fe400078e021c */
[----:B----4-:R-:W-:Y:S02]  /*1bc0*/  IMAD R30, R30, R29, R29 ;  /* 0x0000001d1e1e7224 */ /* 0x010fe400078e021d */
[----:B------:R-:W-:Y:S01]  /*1bd0*/  IMAD.HI.U32 R29, R19, R25, R18 ;  /* 0x00000019131d7227 */ /* 0x000fe200078e0012 */
[----:B------:R-:W-:Y:S02]  /*1be0*/  LOP3.LUT R18, R26, R21, RZ, 0x3c, !PT ;  /* 0x000000151a127212 */ /* 0x000fe400078e3cff */
[----:B-----5:R-:W-:Y:S02]  /*1bf0*/  IADD3 R25, PT, PT, R34, -0x2, RZ ;  /* 0xfffffffe22197810 */ /* 0x020fe40007ffe0ff */
[----:B------:R-:W-:-:S02]  /*1c00*/  IADD3 R35, PT, PT, R28, R30, R35 ;  /* 0x0000001e1c237210 */ /* 0x000fc40007ffe023 */
[----:B------:R-:W-:Y:S01]  /*1c10*/  IABS R28, R25 ;  /* 0x00000019001c7213 */ /* 0x000fe20000000000 */
[----:B------:R-:W2:Y:S01]  /*1c20*/  LDG.E R30, desc[UR8][R14.64+0x8] ;  /* 0x000008080e1e7981 */ /* 0x000ea2000c1e1900 */
[----:B------:R-:W-:Y:S02]  /*1c30*/  ISETP.GE.AND P3, PT, R18, RZ, PT ;  /* 0x000000ff1200720c */ /* 0x000fe40003f66270 */
[----:B------:R-:W0:Y:S01]  /*1c40*/  I2F.RP R18, R28 ;  /* 0x0000001c00127306 */ /* 0x000e220000209400 */
[----:B------:R-:W-:-:S10]  /*1c50*/  IABS R19, R22 ;  /* 0x0000001600137213 */ /* 0x000fd40000000000 */
[----:B------:R-:W-:Y:S02]  /*1c60*/  @!P3 IADD3 R31, PT, PT, -R31, RZ, RZ ;  /* 0x000000ff1f1fb210 */ /* 0x000fe40007ffe1ff */
[----:B------:R-:W-:Y:S01]  /*1c70*/  @!P1 LOP3.LUT R31, RZ, R21, RZ, 0x33, !PT ;  /* 0x00000015ff1f9212 */ /* 0x000fe200078e33ff */
[----:B0-----:R-:W0:Y:S03]  /*1c80*/  MUFU.RCP R18, R18 ;  /* 0x0000001200127308 */ /* 0x001e260000001000 */
[----:B------:R-:W-:Y:S01]  /*1c90*/  IABS R33, R31 ;  /* 0x0000001f00217213 */ /* 0x000fe20000000000 */
[----:B------:R-:W-:-:S04]  /*1ca0*/  IMAD.MOV R19, RZ, RZ, -R19 ;  /* 0x000000ffff137224 */ /* 0x000fc800078e0a13 */
[----:B------:R-:W-:-:S04]  /*1cb0*/  IMAD.HI.U32 R32, R32, R33, RZ ;  /* 0x0000002120207227 */ /* 0x000fc800078e00ff */
[----:B------:R-:W-:-:S05]  /*1cc0*/  IMAD R33, R32, R19, R33 ;  /* 0x0000001320217224 */ /* 0x000fca00078e0221 */
[----:B------:R-:W-:Y:S02]  /*1cd0*/  ISETP.GT.U32.AND P1, PT, R24, R33, PT ;  /* 0x000000211800720c */ /* 0x000fe40003f24070 */
[----:B0-----:R-:W-:-:S06]  /*1ce0*/  IADD3 R19, PT, PT, R18, 0xffffffe, RZ ;  /* 0x0ffffffe12137810 */ /* 0x001fcc0007ffe0ff */
[----:B------:R-:W0:Y:S05]  /*1cf0*/  F2I.FTZ.U32.TRUNC.NTZ R19, R19 ;  /* 0x0000001300137305 */ /* 0x000e2a000021f000 */
[----:B------:R-:W-:-:S05]  /*1d00*/  @!P1 IMAD.IADD R33, R33, 0x1, -R24 ;  /* 0x0000000121219824 */ /* 0x000fca00078e0a18 */
[----:B------:R-:W-:Y:S02]  /*1d10*/  ISETP.GE.U32.AND P2, PT, R33, R24, PT ;  /* 0x000000182100720c */ /* 0x000fe40003f46070 */
[----:B------:R-:W-:Y:S02]  /*1d20*/  LOP3.LUT R24, R31, R22, RZ, 0x3c, !PT ;  /* 0x000000161f187212 */ /* 0x000fe400078e3cff */
[----:B0-----:R-:W-:Y:S02]  /*1d30*/  IADD3 R33, PT, PT, RZ, -R19, RZ ;  /* 0x80000013ff217210 */ /* 0x001fe40007ffe0ff */
[----:B------:R-:W-:Y:S01]  /*1d40*/  @!P1 IADD3 R32, PT, PT, R32, 0x1, RZ ;  /* 0x0000000120209810 */ /* 0x000fe20007ffe0ff */
[----:B------:R-:W-:Y:S01]  /*1d50*/  IMAD.MOV.U32 R18, RZ, RZ, RZ ;  /* 0x000000ffff127224 */ /* 0x000fe200078e00ff */
[----:B------:R-:W-:Y:S01]  /*1d60*/  ISETP.GE.AND P3, PT, R24, RZ, PT ;  /* 0x000000ff1800720c */ /* 0x000fe20003f66270 */
[----:B------:R-:W-:Y:S01]  /*1d70*/  IMAD R33, R33, R28, RZ ;  /* 0x0000001c21217224 */ /* 0x000fe200078e02ff */
[----:B------:R-:W-:-:S03]  /*1d80*/  ISETP.NE.AND P1, PT, R22, RZ, PT ;  /* 0x000000ff1600720c */ /* 0x000fc60003f25270 */
[----:B------:R-:W-:Y:S02]  /*1d90*/  @P2 VIADD R32, R32, 0x1 ;  /* 0x0000000120202836 */ /* 0x000fe40000000000 */
[----:B------:R-:W-:Y:S01]  /*1da0*/  IMAD.HI.U32 R18, R19, R33, R18 ;  /* 0x0000002113127227 */ /* 0x000fe200078e0012 */
[----:B------:R-:W-:Y:S02]  /*1db0*/  IADD3 R19, PT, PT, -R31, RZ, RZ ;  /* 0x000000ff1f137210 */ /* 0x000fe40007ffe1ff */
[----:B------:R-:W-:-:S03]  /*1dc0*/  MOV R24, R32 ;  /* 0x0000002000187202 */ /* 0x000fc60000000f00 */
[----:B------:R-:W-:Y:S02]  /*1dd0*/  IMAD R26, R21, R19, R26 ;  /* 0x00000013151a7224 */ /* 0x000fe400078e021a */
[----:B------:R-:W3:Y:S01]  /*1de0*/  LDG.E R21, desc[UR8][R14.64+0xc] ;  /* 0x00000c080e157981 */ /* 0x000ee2000c1e1900 */
[----:B------:R-:W-:Y:S01]  /*1df0*/  @!P3 IMAD.MOV R24, RZ, RZ, -R24 ;  /* 0x000000ffff18b224 */ /* 0x000fe200078e0a18 */
[----:B------:R-:W-:Y:S02]  /*1e00*/  @!P1 LOP3.LUT R24, RZ, R22, RZ, 0x33, !PT ;  /* 0x00000016ff189212 */ /* 0x000fe400078e33ff */
[----:B------:R-:W-:Y:S02]  /*1e10*/  IABS R19, R23 ;  /* 0x0000001700137213 */ /* 0x000fe40000000000 */
[----:B------:R-:W-:-:S03]  /*1e20*/  IABS R32, R24 ;  /* 0x0000001800207213 */ /* 0x000fc60000000000 */
[----:B------:R-:W-:Y:S02]  /*1e30*/  IMAD.MOV R33, RZ, RZ, -R19 ;  /* 0x000000ffff217224 */ /* 0x000fe400078e0a13 */
[----:B------:R-:W-:Y:S02]  /*1e40*/  IMAD.HI.U32 R19, R29, R32, RZ ;  /* 0x000000201d137227 */ /* 0x000fe400078e00ff */
[----:B------:R-:W4:Y:S02]  /*1e50*/  LDG.E R29, desc[UR8][R16.64+-0x4] ;  /* 0xfffffc08101d7981 */ /* 0x000f24000c1e1900 */
[----:B------:R-:W-:-:S05]  /*1e60*/  IMAD R32, R19, R33, R32 ;  /* 0x0000002113207224 */ /* 0x000fca00078e0220 */
[----:B------:R-:W-:-:S13]  /*1e70*/  ISETP.GT.U32.AND P1, PT, R27, R32, PT ;  /* 0x000000201b00720c */ /* 0x000fda0003f24070 */
[----:B------:R-:W-:-:S04]  /*1e80*/  @!P1 IADD3 R32, PT, PT, R32, -R27, RZ ;  /* 0x8000001b20209210 */ /* 0x000fc80007ffe0ff */
[----:B------:R-:W-:Y:S02]  /*1e90*/  ISETP.GE.U32.AND P2, PT, R32, R27, PT ;  /* 0x0000001b2000720c */ /* 0x000fe40003f46070 */
[----:B------:R-:W5:Y:S01]  /*1ea0*/  LDG.E R27, desc[UR8][R16.64+-0x8] ;  /* 0xfffff808101b7981 */ /* 0x000f62000c1e1900 */
[----:B------:R-:W-:Y:S01]  /*1eb0*/  IMAD.MOV R32, RZ, RZ, -R24 ;  /* 0x000000ffff207224 */ /* 0x000fe200078e0a18 */
[----:B------:R-:W-:-:S03]  /*1ec0*/  @!P1 IADD3 R19, PT, PT, R19, 0x1, RZ ;  /* 0x0000000113139810 */ /* 0x000fc60007ffe0ff */
[----:B------:R-:W-:Y:S01]  /*1ed0*/  IMAD R32, R22, R32, R31 ;  /* 0x0000002016207224 */ /* 0x000fe200078e021f */
[----:B------:R-:W-:Y:S02]  /*1ee0*/  LOP3.LUT R22, R24, R23, RZ, 0x3c, !PT ;  /* 0x0000001718167212 */ /* 0x000fe400078e3cff */
[----:B------:R-:W-:Y:S02]  /*1ef0*/  ISETP.NE.AND P1, PT, R23, RZ, PT ;  /* 0x000000ff1700720c */ /* 0x000fe40003f25270 */
[----:B------:R-:W-:Y:S01]  /*1f00*/  ISETP.GE.AND P3, PT, R22, RZ, PT ;  /* 0x000000ff1600720c */ /* 0x000fe20003f66270 */
[----:B------:R-:W-:-:S05]  /*1f10*/  @P2 VIADD R19, R19, 0x1 ;  /* 0x0000000113132836 */ /* 0x000fca0000000000 */
[----:B------:R-:W-:Y:S02]  /*1f20*/  MOV R22, R19 ;  /* 0x0000001300167202 */ /* 0x000fe40000000f00 */
[----:B------:R-:W-:-:S05]  /*1f30*/  IABS R19, R25 ;  /* 0x0000001900137213 */ /* 0x000fca0000000000 */
[----:B------:R-:W-:Y:S01]  /*1f40*/  @!P3 IMAD.MOV R22, RZ, RZ, -R22 ;  /* 0x000000ffff16b224 */ /* 0x000fe200078e0a16 */
[----:B------:R-:W-:-:S04]  /*1f50*/  @!P1 LOP3.LUT R22, RZ, R23, RZ, 0x33, !PT ;  /* 0x00000017ff169212 */ /* 0x000fc800078e33ff */
[----:B------:R-:W-:Y:S01]  /*1f60*/  IABS R37, R22 ;  /* 0x0000001600257213 */ /* 0x000fe20000000000 */
[----:B------:R-:W-:-:S04]  /*1f70*/  IMAD.MOV R34, RZ, RZ, -R19 ;  /* 0x000000ffff227224 */ /* 0x000fc800078e0a13 */
[----:B------:R-:W-:-:S04]  /*1f80*/  IMAD.HI.U32 R33, R18, R37, RZ ;  /* 0x0000002512217227 */ /* 0x000fc800078e00ff */
[----:B------:R-:W-:-:S05]  /*1f90*/  IMAD R37, R33, R34, R37 ;  /* 0x0000002221257224 */ /* 0x000fca00078e0225 */
[----:B------:R-:W-:Y:S02]  /*1fa0*/  ISETP.GT.U32.AND P1, PT, R28, R37, PT ;  /* 0x000000251c00720c */ /* 0x000fe40003f24070 */
[----:B------:R-:W-:-:S11]  /*1fb0*/  LOP3.LUT R18, R22, R25, RZ, 0x3c, !PT ;  /* 0x0000001916127212 */ /* 0x000fd600078e3cff */
[----:B------:R-:W-:-:S05]  /*1fc0*/  @!P1 IMAD.IADD R37, R37, 0x1, -R28 ;  /* 0x0000000125259824 */ /* 0x000fca00078e0a1c */
[----:B------:R-:W-:Y:S02]  /*1fd0*/  ISETP.GE.U32.AND P2, PT, R37, R28, PT ;  /* 0x0000001c2500720c */ /* 0x000fe40003f46070 */
[----:B------:R-:W-:Y:S01]  /*1fe0*/  ISETP.GE.AND P3, PT, R18, RZ, PT ;  /* 0x000000ff1200720c */ /* 0x000fe20003f66270 */
[----:B------:R-:W-:Y:S02]  /*1ff0*/  IMAD.MOV.U32 R18, RZ, RZ, RZ ;  /* 0x000000ffff127224 */ /* 0x000fe400078e00ff */
[----:B------:R-:W-:Y:S01]  /*2000*/  @!P1 VIADD R33, R33, 0x1 ;  /* 0x0000000121219836 */ /* 0x000fe20000000000 */
[----:B------:R-:W-:-:S07]  /*2010*/  ISETP.NE.AND P1, PT, R25, RZ, PT ;  /* 0x000000ff1900720c */ /* 0x000fce0003f25270 */
[----:B------:R-:W-:Y:S02]  /*2020*/  @P2 IADD3 R33, PT, PT, R33, 0x1, RZ ;  /* 0x0000000121212810 */ /* 0x000fe40007ffe0ff */
[----:B--2---:R-:W-:-:S04]  /*2030*/  IADD3 R30, PT, PT, R30, -0x2, RZ ;  /* 0xfffffffe1e1e7810 */ /* 0x004fc80007ffe0ff */
[----:B------:R-:W-:-:S04]  /*2040*/  IABS R31, R30 ;  /* 0x0000001e001f7213 */ /* 0x000fc80000000000 */
[----:B------:R-:W0:Y:S08]  /*2050*/  I2F.RP R34, R31 ;  /* 0x0000001f00227306 */ /* 0x000e300000209400 */
[----:B0-----:R-:W0:Y:S02]  /*2060*/  MUFU.RCP R34, R34 ;  /* 0x0000002200227308 */ /* 0x001e240000001000 */
[----:B0-----:R-:W-:-:S06]  /*2070*/  IADD3 R19, PT, PT, R34, 0xffffffe, RZ ;  /* 0x0ffffffe22137810 */ /* 0x001fcc0007ffe0ff */
[----:B------:R-:W0:Y:S02]  /*2080*/  F2I.FTZ.U32.TRUNC.NTZ R19, R19 ;  /* 0x0000001300137305 */ /* 0x000e24000021f000 */
[----:B0-----:R-:W-:-:S05]  /*2090*/  IADD3 R28, PT, PT, RZ, -R19, RZ ;  /* 0x80000013ff1c7210 */ /* 0x001fca0007ffe0ff */
[----:B------:R-:W-:Y:S01]  /*20a0*/  IMAD R37, R28, R31, RZ ;  /* 0x0000001f1c257224 */ /* 0x000fe200078e02ff */
[----:B---3--:R-:W-:-:S03]  /*20b0*/  IADD3 R21, PT, PT, R21, -0x2, RZ ;  /* 0xfffffffe15157810 */ /* 0x008fc60007ffe0ff */
[----:B------:R-:W-:Y:S01]  /*20c0*/  IMAD.HI.U32 R18, R19, R37, R18 ;  /* 0x0000002513127227 */ /* 0x000fe200078e0012 */
[----:B------:R-:W-:-:S04]  /*20d0*/  IABS R28, R21 ;  /* 0x00000015001c7213 */ /* 0x000fc80000000000 */
[----:B------:R-:W0:Y:S08]  /*20e0*/  I2F.RP R19, R28 ;  /* 0x0000001c00137306 */ /* 0x000e300000209400 */
[----:B0-----:R-:W0:Y:S01]  /*20f0*/  MUFU.RCP R19, R19 ;  /* 0x0000001300137308 */ /* 0x001e220000001000 */
[----:B----4-:R-:W-:Y:S02]  /*2100*/  IMAD R32, R32, R29, R29 ;  /* 0x0000001d20207224 */ /* 0x010fe400078e021d */
[----:B-----5:R-:W-:-:S02]  /*2110*/  IMAD R26, R26, R27, R27 ;  /* 0x0000001b1a1a7224 */ /* 0x020fc400078e021b */
[----:B------:R-:W-:Y:S02]  /*2120*/  IMAD.MOV.U32 R27, RZ, RZ, R33 ;  /* 0x000000ffff1b7224 */ /* 0x000fe400078e0021 */
[----:B0-----:R-:W-:-:S03]  /*2130*/  VIADD R29, R19, 0xffffffe ;  /* 0x0ffffffe131d7836 */ /* 0x001fc60000000000 */
[----:B------:R-:W-:Y:S01]  /*2140*/  @!P3 IADD3 R27, PT, PT, -R27, RZ, RZ ;  /* 0x000000ff1b1bb210 */ /* 0x000fe20007ffe1ff */
[----:B------:R-:W0:Y:S01]  /*2150*/  F2I.FTZ.U32.TRUNC.NTZ R19, R29 ;  /* 0x0000001d00137305 */ /* 0x000e22000021f000 */
[----:B------:R-:W-:Y:S02]  /*2160*/  @!P1 LOP3.LUT R27, RZ, R25, RZ, 0x33, !PT ;  /* 0x00000019ff1b9212 */ /* 0x000fe400078e33ff */
[----:B------:R-:W-:Y:S02]  /*2170*/  IADD3 R35, PT, PT, R32, R26, R35 ;  /* 0x0000001a20237210 */ /* 0x000fe40007ffe023 */
[----:B------:R-:W-:Y:S01]  /*2180*/  IABS R26, R30 ;  /* 0x0000001e001a7213 */ /* 0x000fe20000000000 */
[----:B------:R-:W2:Y:S01]  /*2190*/  LDG.E R32, desc[UR8][R16.64] ;  /* 0x0000000810207981 */ /* 0x000ea2000c1e1900 */
[----:B------:R-:W-:Y:S02]  /*21a0*/  IABS R33, R27 ;  /* 0x0000001b00217213 */ /* 0x000fe40000000000 */
[----:B------:R-:W-:-:S03]  /*21b0*/  IADD3 R34, PT, PT, RZ, -R26, RZ ;  /* 0x8000001aff227210 */ /* 0x000fc60007ffe0ff */
[----:B------:R-:W-:Y:S01]  /*21c0*/  IMAD.HI.U32 R26, R18, R33, RZ ;  /* 0x00000021121a7227 */ /* 0x000fe200078e00ff */
[----:B------:R-:W-:-:S03]  /*21d0*/  IADD3 R18, PT, PT, -R22, RZ, RZ ;  /* 0x000000ff16127210 */ /* 0x000fc60007ffe1ff */
[----:B------:R-:W-:Y:S02]  /*21e0*/  IMAD R34, R26, R34, R33 ;  /* 0x000000221a227224 */ /* 0x000fe400078e0221 */
[----:B0-----:R-:W-:Y:S02]  /*21f0*/  IMAD.MOV R33, RZ, RZ, -R19 ;  /* 0x000000ffff217224 */ /* 0x001fe400078e0a13 */
[----:B------:R-:W-:Y:S02]  /*2200*/  IMAD R23, R23, R18, R24 ;  /* 0x0000001217177224 */ /* 0x000fe400078e0218 */
[----:B------:R-:W-:Y:S01]  /*2210*/  IMAD R29, R33, R28, RZ ;  /* 0x0000001c211d7224 */ /* 0x000fe200078e02ff */
[----:B------:R-:W3:Y:S01]  /*2220*/  LDG.E R24, desc[UR8][R16.64+0x8] ;  /* 0x0000080810187981 */ /* 0x000ee2000c1e1900 */
[----:B------:R-:W-:-:S04]  /*2230*/  IMAD.MOV.U32 R18, RZ, RZ, RZ ;  /* 0x000000ffff127224 */ /* 0x000fc800078e00ff */
[----:B------:R-:W-:Y:S02]  /*2240*/  IMAD.HI.U32 R18, R19, R29, R18 ;  /* 0x0000001d13127227 */ /* 0x000fe400078e0012 */
[----:B------:R-:W4:Y:S04]  /*2250*/  LDG.E R19, desc[UR8][R16.64+0x4] ;  /* 0x0000040810137981 */ /* 0x000f28000c1e1900 */
[----:B------:R-:W5:Y:S01]  /*2260*/  LDG.E R29, desc[UR8][R16.64+0xc] ;  /* 0x00000c08101d7981 */ /* 0x000f62000c1e1900 */
[----:B------:R-:W-:-:S13]  /*2270*/  ISETP.GT.U32.AND P1, PT, R31, R34, PT ;  /* 0x000000221f00720c */ /* 0x000fda0003f24070 */
[----:B------:R-:W-:-:S04]  /*2280*/  @!P1 IADD3 R34, PT, PT, R34, -R31, RZ ;  /* 0x8000001f22229210 */ /* 0x000fc80007ffe0ff */
[----:B------:R-:W-:Y:S02]  /*2290*/  ISETP.GE.U32.AND P2, PT, R34, R31, PT ;  /* 0x0000001f2200720c */ /* 0x000fe40003f46070 */
[----:B------:R-:W-:Y:S01]  /*22a0*/  LOP3.LUT R31, R27, R30, RZ, 0x3c, !PT ;  /* 0x0000001e1b1f7212 */ /* 0x000fe200078e3cff */
[----:B------:R-:W-:Y:S01]  /*22b0*/  @!P1 VIADD R26, R26, 0x1 ;  /* 0x000000011a1a9836 */ /* 0x000fe20000000000 */
[----:B------:R-:W-:Y:S02]  /*22c0*/  ISETP.NE.AND P1, PT, R30, RZ, PT ;  /* 0x000000ff1e00720c */ /* 0x000fe40003f25270 */
[----:B------:R-:W-:-:S07]  /*22d0*/  ISETP.GE.AND P3, PT, R31, RZ, PT ;  /* 0x000000ff1f00720c */ /* 0x000fce0003f66270 */
[----:B------:R-:W-:-:S06]  /*22e0*/  @P2 IADD3 R26, PT, PT, R26, 0x1, RZ ;  /* 0x000000011a1a2810 */ /* 0x000fcc0007ffe0ff */
[----:B------:R-:W-:Y:S01]  /*22f0*/  @!P3 IMAD.MOV R26, RZ, RZ, -R26 ;  /* 0x000000ffff1ab224 */ /* 0x000fe200078e0a1a */
[----:B------:R-:W-:Y:S02]  /*2300*/  @!P1 LOP3.LUT R26, RZ, R30, RZ, 0x33, !PT ;  /* 0x0000001eff1a9212 */ /* 0x000fe400078e33ff */
[----:B------:R-:W-:Y:S02]  /*2310*/  IABS R33, R21 ;  /* 0x0000001500217213 */ /* 0x000fe40000000000 */
[----:B------:R-:W-:Y:S02]  /*2320*/  IABS R31, R26 ;  /* 0x0000001a001f7213 */ /* 0x000fe40000000000 */
[----:B------:R-:W-:-:S03]  /*2330*/  IADD3 R33, PT, PT, RZ, -R33, RZ ;  /* 0x80000021ff217210 */ /* 0x000fc60007ffe0ff */
        /* <DEDUP_REMOVED lines=10> */
[----:B------:R-:W-:Y:S01]  /*23e0*/  IADD3 R20, PT, PT, R20, 0x8, RZ ;  /* 0x0000000814147810 */ /* 0x000fe20007ffe0ff */
[----:B------:R-:W-:-:S04]  /*23f0*/  IMAD.MOV R28, RZ, RZ, -R27 ;  /* 0x000000ffff1c7224 */ /* 0x000fc800078e0a1b */
[----:B------:R-:W-:Y:S02]  /*2400*/  @!P3 IADD3 R18, PT, PT, -R18, RZ, RZ ;  /* 0x000000ff1212b210 */ /* 0x000fe40007ffe1ff */
[----:B------:R-:W-:Y:S01]  /*2410*/  @!P1 LOP3.LUT R18, RZ, R21, RZ, 0x33, !PT ;  /* 0x00000015ff129212 */ /* 0x000fe200078e33ff */
[----:B------:R-:W-:Y:S01]  /*2420*/  IMAD R22, R25, R28, R22 ;  /* 0x0000001c19167224 */ /* 0x000fe200078e0216 */
[----:B------:R-:W-:Y:S02]  /*2430*/  IADD3 R25, PT, PT, -R26, RZ, RZ ;  /* 0x000000ff1a197210 */ /* 0x000fe40007ffe1ff */
[----:B------:R-:W-:Y:S01]  /*2440*/  ISETP.NE.AND P1, PT, R20, RZ, PT ;  /* 0x000000ff1400720c */ /* 0x000fe20003f25270 */
[----:B------:R-:W-:Y:S02]  /*2450*/  IMAD.MOV R28, RZ, RZ, -R18 ;  /* 0x000000ffff1c7224 */ /* 0x000fe400078e0a12 */
[----:B------:R-:W-:Y:S02]  /*2460*/  IMAD R27, R30, R25, R27 ;  /* 0x000000191e1b7224 */ /* 0x000fe400078e021b */
[----:B------:R-:W-:Y:S01]  /*2470*/  IMAD R26, R21, R28, R26 ;  /* 0x0000001c151a7224 */ /* 0x000fe200078e021a */
[----:B------:R-:W-:-:S05]  /*2480*/  IADD3 R14, P2, PT, R14, 0x20, RZ ;  /* 0x000000200e0e7810 */ /* 0x000fca0007f5e0ff */
[----:B------:R-:W-:Y:S02]  /*2490*/  IMAD.X R15, RZ, RZ, R15, P2 ;  /* 0x000000ffff0f7224 */ /* 0x000fe400010e060f */
[----:B--2---:R-:W-:Y:S01]  /*24a0*/  IMAD R32, R23, R32, R32 ;  /* 0x0000002017207224 */ /* 0x004fe200078e0220 */
[----:B------:R-:W-:-:S04]  /*24b0*/  IADD3 R23, P3, PT, R16, 0x20, RZ ;  /* 0x0000002010177810 */ /* 0x000fc80007f7e0ff */
[----:B------:R-:W-:Y:S01]  /*24c0*/  IADD3.X R28, PT, PT, RZ, R17, RZ, P3, !PT ;  /* 0x00000011ff1c7210 */ /* 0x000fe20001ffe4ff */
[----:B---3--:R-:W-:Y:S02]  /*24d0*/  IMAD R27, R27, R24, R24 ;  /* 0x000000181b1b7224 */ /* 0x008fe400078e0218 */
[----:B----4-:R-:W-:Y:S02]  /*24e0*/  IMAD R22, R22, R19, R19 ;  /* 0x0000001316167224 */ /* 0x010fe400078e0213 */
[----:B-----5:R-:W-:-:S03]  /*24f0*/  IMAD R26, R26, R29, R29 ;  /* 0x0000001d1a1a7224 */ /* 0x020fc600078e021d */
[----:B------:R-:W-:-:S04]  /*2500*/  IADD3 R35, PT, PT, R22, R32, R35 ;  /* 0x0000002016237210 */ /* 0x000fc80007ffe023 */
[----:B------:R-:W-:Y:S01]  /*2510*/  IADD3 R35, PT, PT, R26, R27, R35 ;  /* 0x0000001b1a237210 */ /* 0x000fe20007ffe023 */
[----:B------:R-:W-:Y:S01]  /*2520*/  IMAD.MOV.U32 R27, RZ, RZ, R18 ;  /* 0x000000ffff1b7224 */ /* 0x000fe200078e0012 */
[----:B------:R-:W-:Y:S06]  /*2530*/  @P1 BRA `(.L_x_42) ;  /* 0xffffffec00f41947 */ /* 0x000fec000383ffff */
[----:B------:R-:W-:-:S07]  /*2540*/  MOV R18, R5 ;  /* 0x0000000500127202 */ /* 0x000fce0000000f00 */
.L_x_41:
[----:B------:R-:W-:-:S13]  /*2550*/  ISETP.NE.AND P1, PT, R3, RZ, PT ;  /* 0x000000ff0300720c */ /* 0x000fda0003f25270 */
[----:B------:R-:W-:Y:S05]  /*2560*/  @!P1 BRA `(.L_x_43) ;  /* 0x0000000c00d09947 */ /* 0x000fea0003800000 */
[----:B------:R-:W-:Y:S01]  /*2570*/  VIADD R14, R3, 0xffffffff ;  /* 0xffffffff030e7836 */ /* 0x000fe20000000000 */
[----:B------:R-:W-:-:S04]  /*2580*/  ISETP.NE.AND P2, PT, R4, RZ, PT ;  /* 0x000000ff0400720c */ /* 0x000fc80003f45270 */
[----:B------:R-:W-:-:S13]  /*2590*/  ISETP.GE.U32.AND P3, PT, R14, 0x3, PT ;  /* 0x000000030e00780c */ /* 0x000fda0003f66070 */
[----:B------:R-:W-:Y:S05]  /*25a0*/  @!P3 BRA `(.L_x_44) ;  /* 0x00000008000cb947 */ /* 0x000fea0003800000 */
[----:B------:R-:W0:Y:S02]  /*25b0*/  LDC.64 R14, c[0x0][0x3a0] ;  /* 0x0000e800ff0e7b82 */ /* 0x000e240000000a00 */
[----:B0-----:R-:W-:-:S06]  /*25c0*/  IMAD.WIDE.U32 R16, R18, 0x4, R14 ;  /* 0x0000000412107825 */ /* 0x001fcc00078e000e */
[----:B------:R-:W0:Y:S01]  /*25d0*/  LDC.64 R14, c[0x0][0x3b0] ;  /* 0x0000ec00ff0e7b82 */ /* 0x000e220000000a00 */
[----:B------:R-:W2:Y:S04]  /*25e0*/  LDG.E R20, desc[UR8][R16.64] ;  /* 0x0000000810147981 */ /* 0x000ea8000c1e1900 */
[----:B------:R-:W3:Y:S04]  /*25f0*/  LDG.E R25, desc[UR8][R16.64+0x4] ;  /* 0x0000040810197981 */ /* 0x000ee8000c1e1900 */
[----:B------:R-:W4:Y:S04]  /*2600*/  LDG.E R26, desc[UR8][R16.64+0x8] ;  /* 0x00000808101a7981 */ /* 0x000f28000c1e1900 */
[----:B------:R1:W5:Y:S01]  /*2610*/  LDG.E R19, desc[UR8][R16.64+0xc] ;  /* 0x00000c0810137981 */ /* 0x000362000c1e1900 */
[----:B0-----:R-:W-:-:S05]  /*2620*/  IMAD.WIDE.U32 R14, R18, 0x4, R14 ;  /* 0x00000004120e7825 */ /* 0x001fca00078e000e */
[----:B------:R-:W5:Y:S04]  /*2630*/  LDG.E R21, desc[UR8][R14.64] ;  /* 0x000000080e157981 */ /* 0x000f68000c1e1900 */
[----:B------:R-:W5:Y:S04]  /*2640*/  LDG.E R22, desc[UR8][R14.64+0x4] ;  /* 0x000004080e167981 */ /* 0x000f68000c1e1900 */
[----:B------:R-:W5:Y:S04]  /*2650*/  LDG.E R23, desc[UR8][R14.64+0x8] ;  /* 0x000008080e177981 */ /* 0x000f68000c1e1900 */
[----:B------:R0:W5:Y:S01]  /*2660*/  LDG.E R24, desc[UR8][R14.64+0xc] ;  /* 0x00000c080e187981 */ /* 0x000162000c1e1900 */
[----:B--2---:R-:W-:-:S04]  /*2670*/  IADD3 R20, PT, PT, R20, -0x2, RZ ;  /* 0xfffffffe14147810 */ /* 0x004fc80007ffe0ff */
[----:B------:R-:W-:-:S04]  /*2680*/  IABS R29, R20 ;  /* 0x00000014001d7213 */ /* 0x000fc80000000000 */
[----:B------:R-:W2:Y:S08]  /*2690*/  I2F.RP R28, R29 ;  /* 0x0000001d001c7306 */ /* 0x000eb00000209400 */
[----:B--2---:R-:W1:Y:S02]  /*26a0*/  MUFU.RCP R28, R28 ;  /* 0x0000001c001c7308 */ /* 0x004e640000001000 */
[----:B-1----:R-:W-:-:S06]  /*26b0*/  VIADD R16, R28, 0xffffffe ;  /* 0x0ffffffe1c107836 */ /* 0x002fcc0000000000 */
[----:B------:R1:W2:Y:S01]  /*26c0*/  F2I.FTZ.U32.TRUNC.NTZ R17, R16 ;  /* 0x0000001000117305 */ /* 0x0002a2000021f000 */
[----:B---3--:R-:W-:Y:S02]  /*26d0*/  VIADD R25, R25, 0xfffffffe ;  /* 0xfffffffe19197836 */ /* 0x008fe40000000000 */
[----:B-1----:R-:W-:-:S03]  /*26e0*/  HFMA2 R16, -RZ, RZ, 0, 0 ;  /* 0x00000000ff107431 */ /* 0x002fc600000001ff */
[----:B------:R-:W-:Y:S02]  /*26f0*/  IABS R28, R25 ;  /* 0x00000019001c7213 */ /* 0x000fe40000000000 */
[----:B--2---:R-:W-:-:S05]  /*2700*/  IADD3 R30, PT, PT, RZ, -R17, RZ ;  /* 0x80000011ff1e7210 */ /* 0x004fca0007ffe0ff */
[----:B------:R-:W-:Y:S01]  /*2710*/  IMAD R31, R30, R29, RZ ;  /* 0x0000001d1e1f7224 */ /* 0x000fe200078e02ff */
[----:B0-----:R-:W-:Y:S01]  /*2720*/  IABS R14, R20 ;  /* 0x00000014000e7213 */ /* 0x001fe20000000000 */
[----:B------:R-:W0:Y:S02]  /*2730*/  I2F.RP R30, R28 ;  /* 0x0000001c001e7306 */ /* 0x000e240000209400 */
[----:B------:R-:W-:Y:S01]  /*2740*/  IMAD.HI.U32 R17, R17, R31, R16 ;  /* 0x0000001f11117227 */ /* 0x000fe200078e0010 */
[----:B------:R-:W-:-:S03]  /*2750*/  IABS R16, R27 ;  /* 0x0000001b00107213 */ /* 0x000fc60000000000 */
[----:B------:R-:W-:Y:S02]  /*2760*/  IMAD.MOV R15, RZ, RZ, -R14 ;  /* 0x000000ffff0f7224 */ /* 0x000fe400078e0a0e */
[----:B------:R-:W-:-:S04]  /*2770*/  IMAD.HI.U32 R14, R17, R16, RZ ;  /* 0x00000010110e7227 */ /* 0x000fc800078e00ff */
[----:B------:R-:W-:Y:S01]  /*2780*/  IMAD R16, R14, R15, R16 ;  /* 0x0000000f0e107224 */ /* 0x000fe200078e0210 */
[----:B0-----:R-:W0:Y:S04]  /*2790*/  MUFU.RCP R30, R30 ;  /* 0x0000001e001e7308 */ /* 0x001e280000001000 */
[----:B------:R-:W-:-:S13]  /*27a0*/  ISETP.GT.U32.AND P5, PT, R29, R16, PT ;  /* 0x000000101d00720c */ /* 0x000fda0003fa4070 */
[----:B------:R-:W-:Y:S01]  /*27b0*/  @!P5 IMAD.IADD R16, R16, 0x1, -R29 ;  /* 0x000000011010d824 */ /* 0x000fe200078e0a1d */
[----:B0-----:R-:W-:-:S04]  /*27c0*/  IADD3 R15, PT, PT, R30, 0xffffffe, RZ ;  /* 0x0ffffffe1e0f7810 */ /* 0x001fc80007ffe0ff */
[----:B------:R-:W-:Y:S02]  /*27d0*/  ISETP.GE.U32.AND P3, PT, R16, R29, PT ;  /* 0x0000001d1000720c */ /* 0x000fe40003f66070 */
[----:B------:R-:W0:Y:S01]  /*27e0*/  F2I.FTZ.U32.TRUNC.NTZ R15, R15 ;  /* 0x0000000f000f7305 */ /* 0x000e22000021f000 */
[----:B------:R-:W-:Y:S01]  /*27f0*/  LOP3.LUT R16, R27, R20, RZ, 0x3c, !PT ;  /* 0x000000141b107212 */ /* 0x000fe200078e3cff */
[----:B------:R-:W-:Y:S01]  /*2800*/  @!P5 VIADD R14, R14, 0x1 ;  /* 0x000000010e0ed836 */ /* 0x000fe20000000000 */
[----:B------:R-:W-:Y:S02]  /*2810*/  ISETP.NE.AND P5, PT, R20, RZ, PT ;  /* 0x000000ff1400720c */ /* 0x000fe40003fa5270 */
[----:B------:R-:W-:Y:S02]  /*2820*/  ISETP.GE.AND P4, PT, R16, RZ, PT ;  /* 0x000000ff1000720c */ /* 0x000fe40003f86270 */
[----:B----4-:R-:W-:-:S04]  /*2830*/  IADD3 R16, PT, PT, R26, -0x2, RZ ;  /* 0xfffffffe1a107810 */ /* 0x010fc80007ffe0ff */
[----:B------:R-:W-:-:S04]  /*2840*/  @P3 IADD3 R14, PT, PT, R14, 0x1, RZ ;  /* 0x000000010e0e3810 */ /* 0x000fc80007ffe0ff */
[----:B------:R-:W-:Y:S01]  /*2850*/  MOV R26, R14 ;  /* 0x0000000e001a7202 */ /* 0x000fe20000000f00 */
[----:B------:R-:W-:Y:S02]  /*2860*/  HFMA2 R14, -RZ, RZ, 0, 0 ;  /* 0x00000000ff0e7431 */ /* 0x000fe400000001ff */
[--C-:B0-----:R-:W-:Y:S01]  /*2870*/  IMAD.MOV R31, RZ, RZ, -R15.reuse ;  /* 0x000000ffff1f7224 */ /* 0x101fe200078e0a0f */
[----:B------:R-:W-:Y:S01]  /*2880*/  IABS R17, R16 ;  /* 0x0000001000117213 */ /* 0x000fe20000000000 */
[----:B------:R-:W-:Y:S01]  /*2890*/  @!P4 IMAD.MOV R26, RZ, RZ, -R26 ;  /* 0x000000ffff1ac224 */ /* 0x000fe200078e0a1a */
[----:B------:R-:W-:Y:S01]  /*28a0*/  @!P5 LOP3.LUT R26, RZ, R20, RZ, 0x33, !PT ;  /* 0x00000014ff1ad212 */ /* 0x000fe200078e33ff */
[----:B------:R-:W-:Y:S01]  /*28b0*/  IMAD R31, R31, R28, RZ ;  /* 0x0000001c1f1f7224 */ /* 0x000fe200078e02ff */
[----:B------:R-:W0:Y:S03]  /*28c0*/  I2F.RP R29, R17 ;  /* 0x00000011001d7306 */ /* 0x000e260000209400 */
[----:B------:R-:W-:Y:S01]  /*28d0*/  IMAD.HI.U32 R14, R15, R31, R14 ;  /* 0x0000001f0f0e7227 */ /* 0x000fe200078e000e */
[----:B------:R-:W-:-:S02]  /*28e0*/  IABS R15, R25 ;  /* 0x00000019000f7213 */ /* 0x000fc40000000000 */
        /* <DEDUP_REMOVED lines=10> */
[----:B------:R-:W-:Y:S02]  /*2990*/  @!P5 IADD3 R14, PT, PT, R14, 0x1, RZ ;  /* 0x000000010e0ed810 */ /* 0x000fe40007ffe0ff */
[----:B------:R-:W-:Y:S01]  /*29a0*/  LOP3.LUT R28, R26, R25, RZ, 0x3c, !PT ;  /* 0x000000191a1c7212 */ /* 0x000fe200078e3cff */
[----:B-----5:R-:W-:-:S07]  /*29b0*/  VIADD R19, R19, 0xfffffffe ;  /* 0xfffffffe13137836 */ /* 0x020fce0000000000 */
[----:B------:R-:W-:Y:S02]  /*29c0*/  @P3 IADD3 R14, PT, PT, R14, 0x1, RZ ;  /* 0x000000010e0e3810 */ /* 0x000fe40007ffe0ff */
[----:B------:R-:W-:Y:S02]  /*29d0*/  ISETP.GE.AND P4, PT, R28, RZ, PT ;  /* 0x000000ff1c00720c */ /* 0x000fe40003f86270 */
[----:B------:R-:W-:Y:S01]  /*29e0*/  MOV R29, R14 ;  /* 0x0000000e001d7202 */ /* 0x000fe20000000f00 */
[----:B------:R-:W-:Y:S02]  /*29f0*/  HFMA2 R14, -RZ, RZ, 0, 0 ;  /* 0x00000000ff0e7431 */ /* 0x000fe400000001ff */
[----:B0-----:R-:W-:Y:S01]  /*2a00*/  IMAD.MOV R28, RZ, RZ, -R15 ;  /* 0x000000ffff1c7224 */ /* 0x001fe200078e0a0f */
[----:B------:R-:W-:-:S03]  /*2a10*/  ISETP.NE.AND P5, PT, R25, RZ, PT ;  /* 0x000000ff1900720c */ /* 0x000fc60003fa5270 */
[----:B------:R-:W-:Y:S01]  /*2a20*/  IMAD R31, R28, R17, RZ ;  /* 0x000000111c1f7224 */ /* 0x000fe200078e02ff */
[----:B------:R-:W-:-:S03]  /*2a30*/  IABS R28, R19 ;  /* 0x00000013001c7213 */ /* 0x000fc60000000000 */
[----:B------:R-:W-:Y:S02]  /*2a40*/  IMAD.HI.U32 R14, R15, R31, R14 ;  /* 0x0000001f0f0e7227 */ /* 0x000fe400078e000e */
[----:B------:R-:W0:Y:S02]  /*2a50*/  I2F.RP R31, R28 ;  /* 0x0000001c001f7306 */ /* 0x000e240000209400 */
[----:B------:R-:W-:Y:S02]  /*2a60*/  @!P4 IMAD.MOV R29, RZ, RZ, -R29 ;  /* 0x000000ffff1dc224 */ /* 0x000fe400078e0a1d */
[----:B------:R-:W-:Y:S02]  /*2a70*/  @!P5 LOP3.LUT R29, RZ, R25, RZ, 0x33, !PT ;  /* 0x00000019ff1dd212 */ /* 0x000fe400078e33ff */
[----:B------:R-:W-:Y:S02]  /*2a80*/  IABS R30, R16 ;  /* 0x00000010001e7213 */ /* 0x000fe40000000000 */
[----:B------:R-:W-:-:S03]  /*2a90*/  IABS R15, R29 ;  /* 0x0000001d000f7213 */ /* 0x000fc60000000000 */
[----:B------:R-:W-:Y:S02]  /*2aa0*/  IMAD.MOV R32, RZ, RZ, -R30 ;  /* 0x000000ffff207224 */ /* 0x000fe400078e0a1e */
[----:B------:R-:W-:Y:S01]  /*2ab0*/  IMAD.HI.U32 R30, R14, R15, RZ ;  /* 0x0000000f0e1e7227 */ /* 0x000fe200078e00ff */
[----:B0-----:R-:W0:Y:S03]  /*2ac0*/  MUFU.RCP R31, R31 ;  /* 0x0000001f001f7308 */ /* 0x001e260000001000 */
[----:B------:R-:W-:-:S05]  /*2ad0*/  IMAD R14, R30, R32, R15 ;  /* 0x000000201e0e7224 */ /* 0x000fca00078e020f */
[----:B------:R-:W-:Y:S02]  /*2ae0*/  ISETP.GT.U32.AND P5, PT, R17, R14, PT ;  /* 0x0000000e1100720c */ /* 0x000fe40003fa4070 */
[----:B0-----:R-:W-:-:S11]  /*2af0*/  IADD3 R15, PT, PT, R31, 0xffffffe, RZ ;  /* 0x0ffffffe1f0f7810 */ /* 0x001fd60007ffe0ff */
[----:B------:R-:W-:Y:S01]  /*2b00*/  @!P5 IMAD.IADD R14, R14, 0x1, -R17 ;  /* 0x000000010e0ed824 */ /* 0x000fe200078e0a11 */
[----:B------:R-:W0:Y:S04]  /*2b10*/  F2I.FTZ.U32.TRUNC.NTZ R15, R15 ;  /* 0x0000000f000f7305 */ /* 0x000e28000021f000 */
[----:B------:R-:W-:Y:S02]  /*2b20*/  ISETP.GE.U32.AND P3, PT, R14, R17, PT ;  /* 0x000000110e00720c */ /* 0x000fe40003f66070 */
[----:B------:R-:W-:Y:S02]  /*2b30*/  LOP3.LUT R14, R29, R16, RZ, 0x3c, !PT ;  /* 0x000000101d0e7212 */ /* 0x000fe400078e3cff */
[----:B------:R-:W-:Y:S02]  /*2b40*/  @!P5 IADD3 R30, PT, PT, R30, 0x1, RZ ;  /* 0x000000011e1ed810 */ /* 0x000fe40007ffe0ff */
[----:B------:R-:W-:-:S02]  /*2b50*/  ISETP.GE.AND P4, PT, R14, RZ, PT ;  /* 0x000000ff0e00720c */ /* 0x000fc40003f86270 */
[----:B------:R-:W-:Y:S02]  /*2b60*/  ISETP.NE.AND P5, PT, R16, RZ, PT ;  /* 0x000000ff1000720c */ /* 0x000fe40003fa5270 */
[----:B------:R-:W-:-:S03]  /*2b70*/  MOV R14, RZ ;  /* 0x000000ff000e7202 */ /* 0x000fc60000000f00 */
[----:B------:R-:W-:Y:S01]  /*2b80*/  @P3 VIADD R30, R30, 0x1 ;  /* 0x000000011e1e3836 */ /* 0x000fe20000000000 */
[----:B0-----:R-:W-:-:S05]  /*2b90*/  IADD3 R17, PT, PT, RZ, -R15, RZ ;  /* 0x8000000fff117210 */ /* 0x001fca0007ffe0ff */
[----:B------:R-:W-:Y:S02]  /*2ba0*/  @!P4 IMAD.MOV R30, RZ, RZ, -R30 ;  /* 0x000000ffff1ec224 */ /* 0x000fe400078e0a1e */
[----:B------:R-:W-:Y:S01]  /*2bb0*/  IMAD R17, R17, R28, RZ ;  /* 0x0000001c11117224 */ /* 0x000fe200078e02ff */
[----:B------:R-:W-:-:S03]  /*2bc0*/  @!P5 LOP3.LUT R30, RZ, R16, RZ, 0x33, !PT ;  /* 0x00000010ff1ed212 */ /* 0x000fc600078e33ff */
[----:B------:R-:W-:Y:S01]  /*2bd0*/  IMAD.HI.U32 R14, R15, R17, R14 ;  /* 0x000000110f0e7227 */ /* 0x000fe200078e000e */
[----:B------:R-:W-:Y:S02]  /*2be0*/  IABS R17, R19 ;  /* 0x0000001300117213 */ /* 0x000fe40000000000 */
[----:B------:R-:W-:-:S03]  /*2bf0*/  IABS R15, R30 ;  /* 0x0000001e000f7213 */ /* 0x000fc60000000000 */
[----:B------:R-:W-:Y:S02]  /*2c00*/  IMAD.MOV R17, RZ, RZ, -R17 ;  /* 0x000000ffff117224 */ /* 0x000fe400078e0a11 */
[----:B------:R-:W-:-:S04]  /*2c10*/  IMAD.HI.U32 R14, R14, R15, RZ ;  /* 0x0000000f0e0e7227 */ /* 0x000fc800078e00ff */
[----:B------:R-:W-:-:S05]  /*2c20*/  IMAD R15, R14, R17, R15 ;  /* 0x000000110e0f7224 */ /* 0x000fca00078e020f */
[----:B------:R-:W-:-:S13]  /*2c30*/  ISETP.GT.U32.AND P5, PT, R28, R15, PT ;  /* 0x0000000f1c00720c */ /* 0x000fda0003fa4070 */
[----:B------:R-:W-:-:S04]  /*2c40*/  @!P5 IADD3 R15, PT, PT, R15, -R28, RZ ;  /* 0x8000001c0f0fd210 */ /* 0x000fc80007ffe0ff */
[----:B------:R-:W-:Y:S02]  /*2c50*/  ISETP.GE.U32.AND P3, PT, R15, R28, PT ;  /* 0x0000001c0f00720c */ /* 0x000fe40003f66070 */
[----:B------:R-:W-:Y:S01]  /*2c60*/  LOP3.LUT R15, R30, R19, RZ, 0x3c, !PT ;  /* 0x000000131e0f7212 */ /* 0x000fe200078e3cff */
[----:B------:R-:W-:Y:S01]  /*2c70*/  @!P5 VIADD R14, R14, 0x1 ;  /* 0x000000010e0ed836 */ /* 0x000fe20000000000 */
[----:B------:R-:W-:Y:S02]  /*2c80*/  ISETP.NE.AND P5, PT, R19, RZ, PT ;  /* 0x000000ff1300720c */ /* 0x000fe40003fa5270 */
[----:B------:R-:W-:Y:S01]  /*2c90*/  ISETP.GE.AND P4, PT, R15, RZ, PT ;  /* 0x000000ff0f00720c */ /* 0x000fe20003f86270 */
[----:B------:R-:W-:Y:S01]  /*2ca0*/  IMAD.MOV R15, RZ, RZ, -R26 ;  /* 0x000000ffff0f7224 */ /* 0x000fe200078e0a1a */
[----:B------:R-:W-:-:S05]  /*2cb0*/  IADD3 R17, PT, PT, -R30, RZ, RZ ;  /* 0x000000ff1e117210 */ /* 0x000fca0007ffe1ff */
[----:B------:R-:W-:Y:S01]  /*2cc0*/  @P3 IADD3 R14, PT, PT, R14, 0x1, RZ ;  /* 0x000000010e0e3810 */ /* 0x000fe20007ffe0ff */
[----:B------:R-:W-:Y:S02]  /*2cd0*/  IMAD R20, R20, R15, R27 ;  /* 0x0000000f14147224 */ /* 0x000fe400078e021b */
[----:B------:R-:W-:-:S03]  /*2ce0*/  IMAD.MOV R15, RZ, RZ, -R29 ;  /* 0x000000ffff0f7224 */ /* 0x000fc600078e0a1d */
[----:B------:R-:W-:Y:S02]  /*2cf0*/  @!P4 IADD3 R14, PT, PT, -R14, RZ, RZ ;  /* 0x000000ff0e0ec210 */ /* 0x000fe40007ffe1ff */
[----:B------:R-:W-:Y:S01]  /*2d00*/  @!P5 LOP3.LUT R14, RZ, R19, RZ, 0x33, !PT ;  /* 0x00000013ff0ed212 */ /* 0x000fe200078e33ff */
[----:B------:R-:W-:Y:S02]  /*2d10*/  IMAD R25, R25, R15, R26 ;  /* 0x0000000f19197224 */ /* 0x000fe400078e021a */
[----:B------:R-:W-:Y:S02]  /*2d20*/  IMAD R16, R16, R17, R29 ;  /* 0x0000001110107224 */ /* 0x000fe400078e021d */
[----:B------:R-:W-:Y:S02]  /*2d30*/  IMAD R20, R20, R21, R21 ;  /* 0x0000001514147224 */ /* 0x000fe400078e0215 */
[----:B------:R-:W-:Y:S02]  /*2d40*/  IMAD.MOV R15, RZ, RZ, -R14 ;  /* 0x000000ffff0f7224 */ /* 0x000fe400078e0a0e */
[----:B------:R-:W-:Y:S01]  /*2d50*/  IMAD R25, R25, R22, R22 ;  /* 0x0000001619197224 */ /* 0x000fe200078e0216 */
[----:B------:R-:W-:Y:S01]  /*2d60*/  IADD3 R35, PT, PT, R35, R20, RZ ;  /* 0x0000001423237210 */ /* 0x000fe20007ffe0ff */
[----:B------:R-:W-:-:S02]  /*2d70*/  IMAD R16, R16, R23, R23 ;  /* 0x0000001710107224 */ /* 0x000fc400078e0217 */
[----:B------:R-:W-:-:S03]  /*2d80*/  IMAD R19, R19, R15, R30 ;  /* 0x0000000f13137224 */ /* 0x000fc600078e021e */
[----:B------:R-:W-:Y:S01]  /*2d90*/  IADD3 R16, PT, PT, R16, R25, R35 ;  /* 0x0000001910107210 */ /* 0x000fe20007ffe023 */
[----:B------:R-:W-:Y:S01]  /*2da0*/  IMAD R19, R19, R24, R24 ;  /* 0x0000001813137224 */ /* 0x000fe200078e0218 */
[----:B------:R-:W-:Y:S01]  /*2db0*/  MOV R27, R14 ;  /* 0x0000000e001b7202 */ /* 0x000fe20000000f00 */
[----:B------:R-:W-:Y:S02]  /*2dc0*/  VIADD R18, R18, 0x4 ;  /* 0x0000000412127836 */ /* 0x000fe40000000000 */
[----:B------:R-:W-:-:S07]  /*2dd0*/  IMAD.IADD R35, R16, 0x1, R19 ;  /* 0x0000000110237824 */ /* 0x000fce00078e0213 */
.L_x_44:
[----:B------:R-:W-:Y:S05]  /*2de0*/  @!P2 BRA `(.L_x_43) ;  /* 0x0000000400b0a947 */ /* 0x000fea0003800000 */
[----:B------:R-:W-:Y:S02]  /*2df0*/  ISETP.NE.AND P3, PT, R4, 0x1, PT ;  /* 0x000000010400780c */ /* 0x000fe40003f65270 */
[----:B------:R-:W-:-:S11]  /*2e00*/  ISETP.NE.AND P2, PT, R6, RZ, PT ;  /* 0x000000ff0600720c */ /* 0x000fd60003f45270 */
[----:B------:R-:W-:Y:S05]  /*2e10*/  @!P3 BRA `(.L_x_45) ;  /* 0x000000040024b947 */ /* 0x000fea0003800000 */
[----:B------:R-:W0:Y:S08]  /*2e20*/  LDC.64 R14, c[0x0][0x3a0] ;  /* 0x0000e800ff0e7b82 */ /* 0x000e300000000a00 */
[----:B------:R-:W1:Y:S01]  /*2e30*/  LDC.64 R24, c[0x0][0x3b0] ;  /* 0x0000ec00ff187b82 */ /* 0x000e620000000a00 */
[----:B0-----:R-:W-:-:S05]  /*2e40*/  IMAD.WIDE.U32 R14, R18, 0x4, R14 ;  /* 0x00000004120e7825 */ /* 0x001fca00078e000e */
[----:B------:R-:W2:Y:S04]  /*2e50*/  LDG.E R20, desc[UR8][R14.64] ;  /* 0x000000080e147981 */ /* 0x000ea8000c1e1900 */
[----:B------:R-:W3:Y:S01]  /*2e60*/  LDG.E R19, desc[UR8][R14.64+0x4] ;  /* 0x000004080e137981 */ /* 0x000ee2000c1e1900 */
[----:B-1----:R-:W-:-:S05]  /*2e70*/  IMAD.WIDE.U32 R24, R18, 0x4, R24 ;  /* 0x0000000412187825 */ /* 0x002fca00078e0018 */
[----:B------:R-:W4:Y:S04]  /*2e80*/  LDG.E R16, desc[UR8][R24.64] ;  /* 0x0000000818107981 */ /* 0x000f28000c1e1900 */
[----:B------:R0:W5:Y:S01]  /*2e90*/  LDG.E R17, desc[UR8][R24.64+0x4] ;  /* 0x0000040818117981 */ /* 0x000162000c1e1900 */
[----:B------:R-:W-:Y:S02]  /*2ea0*/  IADD3 R18, PT, PT, R18, 0x2, RZ ;  /* 0x0000000212127810 */ /* 0x000fe40007ffe0ff */
[----:B0-----:R-:W-:Y:S02]  /*2eb0*/  IABS R24, R27 ;  /* 0x0000001b00187213 */ /* 0x001fe40000000000 */
        /* <DEDUP_REMOVED lines=8> */
[----:B------:R-:W0:Y:S02]  /*2f40*/  F2I.FTZ.U32.TRUNC.NTZ R15, R26 ;  /* 0x0000001a000f7305 */ /* 0x000e24000021f000 */
[----:B0-----:R-:W-:-:S05]  /*2f50*/  IADD3 R21, PT, PT, RZ, -R15, RZ ;  /* 0x8000000fff157210 */ /* 0x001fca0007ffe0ff */
[----:B------:R-:W-:Y:S01]  /*2f60*/  IMAD R25, R21, R22, RZ ;  /* 0x0000001615197224 */ /* 0x000fe200078e02ff */
[----:B------:R-:W-:Y:S01]  /*2f70*/  MOV R21, R14 ;  /* 0x0000000e00157202 */ /* 0x000fe20000000f00 */
[----:B------:R-:W-:-:S03]  /*2f80*/  IMAD.MOV.U32 R14, RZ, RZ, RZ ;  /* 0x000000ffff0e7224 */ /* 0x000fc600078e00ff */
[----:B------:R-:W0:Y:S01]  /*2f90*/  I2F.RP R23, R21 ;  /* 0x0000001500177306 */ /* 0x000e220000209400 */
[----:B------:R-:W-:Y:S01]  /*2fa0*/  IMAD.HI.U32 R14, R15, R25, R14 ;  /* 0x000000190f0e7227 */ /* 0x000fe200078e000e */
[----:B------:R-:W-:-:S03]  /*2fb0*/  MOV R25, R24 ;  /* 0x0000001800197202 */ /* 0x000fc60000000f00 */
[----:B------:R-:W-:Y:S02]  /*2fc0*/  IMAD.MOV R15, RZ, RZ, -R28 ;  /* 0x000000ffff0f7224 */ /* 0x000fe400078e0a1c */
[----:B------:R-:W-:-:S04]  /*2fd0*/  IMAD.HI.U32 R14, R14, R25, RZ ;  /* 0x000000190e0e7227 */ /* 0x000fc800078e00ff */
[----:B------:R-:W-:Y:S01]  /*2fe0*/  IMAD R15, R14, R15, R25 ;  /* 0x0000000f0e0f7224 */ /* 0x000fe200078e0219 */
[----:B------:R-:W-:Y:S01]  /*2ff0*/  IABS R25, R19 ;  /* 0x0000001300197213 */ /* 0x000fe20000000000 */
[----:B0-----:R-:W0:Y:S03]  /*3000*/  MUFU.RCP R23, R23 ;  /* 0x0000001700177308 */ /* 0x001e260000001000 */
[----:B------:R-:W-:Y:S02]  /*3010*/  ISETP.GT.U32.AND P5, PT, R22, R15, PT ;  /* 0x0000000f1600720c */ /* 0x000fe40003fa4070 */
[----:B------:R-:W-:-:S11]  /*3020*/  IADD3 R25, PT, PT, RZ, -R25, RZ ;  /* 0x80000019ff197210 */ /* 0x000fd60007ffe0ff */
[-C--:B------:R-:W-:Y:S02]  /*3030*/  @!P5 IADD3 R15, PT, PT, R15, -R22.reuse, RZ ;  /* 0x800000160f0fd210 */ /* 0x080fe40007ffe0ff */
[----:B------:R-:W-:Y:S01]  /*3040*/  @!P5 IADD3 R14, PT, PT, R14, 0x1, RZ ;  /* 0x000000010e0ed810 */ /* 0x000fe20007ffe0ff */
[----:B0-----:R-:W-:Y:S01]  /*3050*/  VIADD R24, R23, 0xffffffe ;  /* 0x0ffffffe17187836 */ /* 0x001fe20000000000 */
[----:B------:R-:W-:Y:S02]  /*3060*/  ISETP.GE.U32.AND P3, PT, R15, R22, PT ;  /* 0x000000160f00720c */ /* 0x000fe40003f66070 */
[----:B------:R-:W-:Y:S01]  /*3070*/  LOP3.LUT R22, R27, R20, RZ, 0x3c, !PT ;  /* 0x000000141b167212 */ /* 0x000fe200078e3cff */
[----:B------:R-:W0:Y:S01]  /*3080*/  F2I.FTZ.U32.TRUNC.NTZ R15, R24 ;  /* 0x00000018000f7305 */ /* 0x000e22000021f000 */
[----:B------:R-:W-:Y:S02]  /*3090*/  ISETP.NE.AND P5, PT, R20, RZ, PT ;  /* 0x000000ff1400720c */ /* 0x000fe40003fa5270 */
[----:B------:R-:W-:-:S07]  /*30a0*/  ISETP.GE.AND P4, PT, R22, RZ, PT ;  /* 0x000000ff1600720c */ /* 0x000fce0003f86270 */
[----:B------:R-:W-:-:S05]  /*30b0*/  @P3 VIADD R14, R14, 0x1 ;  /* 0x000000010e0e3836 */ /* 0x000fca0000000000 */
[----:B------:R-:W-:Y:S01]  /*30c0*/  MOV R22, R14 ;  /* 0x0000000e00167202 */ /* 0x000fe20000000f00 */
[----:B0-----:R-:W-:-:S03]  /*30d0*/  IMAD.MOV R14, RZ, RZ, -R15 ;  /* 0x000000ffff0e7224 */ /* 0x001fc600078e0a0f */
[----:B------:R-:W-:Y:S01]  /*30e0*/  @!P4 IADD3 R22, PT, PT, -R22, RZ, RZ ;  /* 0x000000ff1616c210 */ /* 0x000fe20007ffe1ff */
[----:B------:R-:W-:Y:S01]  /*30f0*/  IMAD R23, R14, R21, RZ ;  /* 0x000000150e177224 */ /* 0x000fe200078e02ff */
[----:B------:R-:W-:Y:S01]  /*3100*/  @!P5 LOP3.LUT R22, RZ, R20, RZ, 0x33, !PT ;  /* 0x00000014ff16d212 */ /* 0x000fe200078e33ff */
[----:B------:R-:W-:-:S03]  /*3110*/  IMAD.MOV.U32 R14, RZ, RZ, RZ ;  /* 0x000000ffff0e7224 */ /* 0x000fc600078e00ff */
[----:B------:R-:W-:Y:S01]  /*3120*/  IABS R24, R22 ;  /* 0x0000001600187213 */ /* 0x000fe20000000000 */
[----:B------:R-:W-:-:S04]  /*3130*/  IMAD.HI.U32 R14, R15, R23, R14 ;  /* 0x000000170f0e7227 */ /* 0x000fc800078e000e */
[----:B------:R-:W-:Y:S01]  /*3140*/  IMAD.MOV.U32 R15, RZ, RZ, R24 ;  /* 0x000000ffff0f7224 */ /* 0x000fe200078e0018 */
[----:B------:R-:W-:-:S03]  /*3150*/  MOV R24, R25 ;  /* 0x0000001900187202 */ /* 0x000fc60000000f00 */
[----:B------:R-:W-:-:S04]  /*3160*/  IMAD.HI.U32 R14, R14, R15, RZ ;  /* 0x0000000f0e0e7227 */ /* 0x000fc800078e00ff */
[----:B------:R-:W-:Y:S01]  /*3170*/  IMAD R24, R14, R24, R15 ;  /* 0x000000180e187224 */ /* 0x000fe200078e020f */
[----:B------:R-:W-:-:S04]  /*3180*/  LOP3.LUT R15, R22, R19, RZ, 0x3c, !PT ;  /* 0x00000013160f7212 */ /* 0x000fc800078e3cff */
[----:B------:R-:W-:Y:S02]  /*3190*/  ISETP.GT.U32.AND P5, PT, R21, R24, PT ;  /* 0x000000181500720c */ /* 0x000fe40003fa4070 */
[----:B------:R-:W-:Y:S01]  /*31a0*/  ISETP.GE.AND P4, PT, R15, RZ, PT ;  /* 0x000000ff0f00720c */ /* 0x000fe20003f86270 */
[----:B------:R-:W-:-:S04]  /*31b0*/  IMAD.MOV R15, RZ, RZ, -R22 ;  /* 0x000000ffff0f7224 */ /* 0x000fc800078e0a16 */
[----:B------:R-:W-:-:S04]  /*31c0*/  IMAD R15, R20, R15, R27 ;  /* 0x0000000f140f7224 */ /* 0x000fc800078e021b */
[----:B----4-:R-:W-:Y:S02]  /*31d0*/  IMAD R16, R15, R16, R16 ;  /* 0x000000100f107224 */ /* 0x010fe400078e0210 */
[----:B------:R-:W-:Y:S01]  /*31e0*/  @!P5 IMAD.IADD R24, R24, 0x1, -R21 ;  /* 0x000000011818d824 */ /* 0x000fe200078e0a15 */
[----:B------:R-:W-:Y:S01]  /*31f0*/  @!P5 IADD3 R14, PT, PT, R14, 0x1, RZ ;  /* 0x000000010e0ed810 */ /* 0x000fe20007ffe0ff */
[----:B------:R-:W-:Y:S01]  /*3200*/  IMAD.IADD R35, R35, 0x1, R16 ;  /* 0x0000000123237824 */ /* 0x000fe200078e0210 */
[----:B------:R-:W-:Y:S02]  /*3210*/  ISETP.NE.AND P5, PT, R19, RZ, PT ;  /* 0x000000ff1300720c */ /* 0x000fe40003fa5270 */
[----:B------:R-:W-:-:S13]  /*3220*/  ISETP.GE.U32.AND P3, PT, R24, R21, PT ;  /* 0x000000151800720c */ /* 0x000fda0003f66070 */
[----:B------:R-:W-:-:S05]  /*3230*/  @P3 VIADD R14, R14, 0x1 ;  /* 0x000000010e0e3836 */ /* 0x000fca0000000000 */
[----:B------:R-:W-:Y:S02]  /*3240*/  @!P4 IADD3 R14, PT, PT, -R14, RZ, RZ ;  /* 0x000000ff0e0ec210 */ /* 0x000fe40007ffe1ff */
[----:B------:R-:W-:-:S04]  /*3250*/  @!P5 LOP3.LUT R14, RZ, R19, RZ, 0x33, !PT ;  /* 0x00000013ff0ed212 */ /* 0x000fc800078e33ff */
[----:B------:R-:W-:Y:S01]  /*3260*/  IADD3 R20, PT, PT, -R14, RZ, RZ ;  /* 0x000000ff0e147210 */ /* 0x000fe20007ffe1ff */
[----:B------:R-:W-:-:S04]  /*3270*/  IMAD.MOV.U32 R27, RZ, RZ, R14 ;  /* 0x000000ffff1b7224 */ /* 0x000fc800078e000e */
[----:B------:R-:W-:-:S04]  /*3280*/  IMAD R22, R19, R20, R22 ;  /* 0x0000001413167224 */ /* 0x000fc800078e0216 */
[----:B-----5:R-:W-:-:S05]  /*3290*/  IMAD R22, R22, R17, R17 ;  /* 0x0000001116167224 */ /* 0x020fca00078e0211 */
[----:B------:R-:W-:-:S07]  /*32a0*/  IADD3 R35, PT, PT, R35, R22, RZ ;  /* 0x0000001623237210 */ /* 0x000fce0007ffe0ff */
.L_x_45:
[----:B------:R-:W-:Y:S05]  /*32b0*/  @!P2 BRA `(.L_x_43) ;  /* 0x00000000007ca947 */ /* 0x000fea0003800000 */
[----:B------:R-:W0:Y:S08]  /*32c0*/  LDC.64 R16, c[0x0][0x3a0] ;  /* 0x0000e800ff107b82 */ /* 0x000e300000000a00 */
[----:B------:R-:W1:Y:S01]  /*32d0*/  LDC.64 R14, c[0x0][0x3b0] ;  /* 0x0000ec00ff0e7b82 */ /* 0x000e620000000a00 */
[----:B0-----:R-:W-:-:S06]  /*32e0*/  IMAD.WIDE.U32 R16, R18, 0x4, R16 ;  /* 0x0000000412107825 */ /* 0x001fcc00078e0010 */
[----:B------:R-:W2:Y:S01]  /*32f0*/  LDG.E R16, desc[UR8][R16.64] ;  /* 0x0000000810107981 */ /* 0x000ea2000c1e1900 */
[----:B-1----:R-:W-:-:S06]  /*3300*/  IMAD.WIDE.U32 R18, R18, 0x4, R14 ;  /* 0x0000000412127825 */ /* 0x002fcc00078e000e */
[----:B------:R0:W3:Y:S01]  /*3310*/  LDG.E R18, desc[UR8][R18.64] ;  /* 0x0000000812127981 */ /* 0x0000e2000c1e1900 */
[----:B------:R-:W-:Y:S01]  /*3320*/  ISETP.GE.AND P4, PT, R27, RZ, PT ;  /* 0x000000ff1b00720c */ /* 0x000fe20003f86270 */
[----:B--2---:R-:W-:Y:S01]  /*3330*/  VIADD R21, R16, 0xfffffffe ;  /* 0xfffffffe10157836 */ /* 0x004fe20000000000 */
[----:B------:R-:W-:-:S04]  /*3340*/  IABS R16, R27 ;  /* 0x0000001b00107213 */ /* 0x000fc80000000000 */
[-C--:B------:R-:W-:Y:S02]  /*3350*/  IABS R22, R21.reuse ;  /* 0x0000001500167213 */ /* 0x080fe40000000000 */
[----:B0-----:R-:W-:Y:S02]  /*3360*/  IABS R19, R21 ;  /* 0x0000001500137213 */ /* 0x001fe40000000000 */
[----:B------:R-:W0:Y:S08]  /*3370*/  I2F.RP R20, R22 ;  /* 0x0000001600147306 */ /* 0x000e300000209400 */
[----:B0-----:R-:W0:Y:S02]  /*3380*/  MUFU.RCP R20, R20 ;  /* 0x0000001400147308 */ /* 0x001e240000001000 */
[----:B0-----:R-:W-:-:S06]  /*3390*/  IADD3 R14, PT, PT, R20, 0xffffffe, RZ ;  /* 0x0ffffffe140e7810 */ /* 0x001fcc0007ffe0ff */
[----:B------:R0:W1:Y:S02]  /*33a0*/  F2I.FTZ.U32.TRUNC.NTZ R15, R14 ;  /* 0x0000000e000f7305 */ /* 0x000064000021f000 */
[----:B0-----:R-:W-:Y:S02]  /*33b0*/  HFMA2 R14, -RZ, RZ, 0, 0 ;  /* 0x00000000ff0e7431 */ /* 0x001fe400000001ff */
[----:B-1----:R-:W-:-:S04]  /*33c0*/  IMAD.MOV R17, RZ, RZ, -R15 ;  /* 0x000000ffff117224 */ /* 0x002fc800078e0a0f */
[----:B------:R-:W-:-:S04]  /*33d0*/  IMAD R17, R17, R22, RZ ;  /* 0x0000001611117224 */ /* 0x000fc800078e02ff */
[----:B------:R-:W-:-:S04]  /*33e0*/  IMAD.HI.U32 R15, R15, R17, R14 ;  /* 0x000000110f0f7227 */ /* 0x000fc800078e000e */
[----:B------:R-:W-:Y:S02]  /*33f0*/  IMAD.MOV R17, RZ, RZ, -R19 ;  /* 0x000000ffff117224 */ /* 0x000fe400078e0a13 */
[----:B------:R-:W-:-:S04]  /*3400*/  IMAD.HI.U32 R15, R15, R16, RZ ;  /* 0x000000100f0f7227 */ /* 0x000fc800078e00ff */
[----:B------:R-:W-:-:S05]  /*3410*/  IMAD R15, R15, R17, R16 ;  /* 0x000000110f0f7224 */ /* 0x000fca00078e0210 */
[----:B------:R-:W-:-:S13]  /*3420*/  ISETP.GT.U32.AND P2, PT, R22, R15, PT ;  /* 0x0000000f1600720c */ /* 0x000fda0003f44070 */
[----:B------:R-:W-:Y:S02]  /*3430*/  @!P2 IADD3 R15, PT, PT, R15, -R22, RZ ;  /* 0x800000160f0fa210 */ /* 0x000fe40007ffe0ff */
[----:B------:R-:W-:Y:S02]  /*3440*/  ISETP.NE.AND P2, PT, R21, RZ, PT ;  /* 0x000000ff1500720c */ /* 0x000fe40003f45270 */
[----:B------:R-:W-:-:S13]  /*3450*/  ISETP.GT.U32.AND P3, PT, R22, R15, PT ;  /* 0x0000000f1600720c */ /* 0x000fda0003f64070 */
[----:B------:R-:W-:-:S05]  /*3460*/  @!P3 IMAD.IADD R15, R15, 0x1, -R22 ;  /* 0x000000010f0fb824 */ /* 0x000fca00078e0a16 */
[----:B------:R-:W-:Y:S02]  /*3470*/  @!P4 IADD3 R15, PT, PT, -R15, RZ, RZ ;  /* 0x000000ff0f0fc210 */ /* 0x000fe40007ffe1ff */
[----:B------:R-:W-:-:S05]  /*3480*/  @!P2 LOP3.LUT R15, RZ, R21, RZ, 0x33, !PT ;  /* 0x00000015ff0fa212 */ /* 0x000fca00078e33ff */
[----:B---3--:R-:W-:-:S04]  /*3490*/  IMAD R18, R15, R18, R18 ;  /* 0x000000120f127224 */ /* 0x008fc800078e0212 */
[----:B------:R-:W-:-:S07]  /*34a0*/  IMAD.IADD R35, R35, 0x1, R18 ;  /* 0x0000000123237824 */ /* 0x000fce00078e0212 */
.L_x_43:
[----:B------:R-:W0:Y:S01]  /*34b0*/  LDC.64 R14, c[0x0][0x380] ;  /* 0x0000e000ff0e7b82 */ /* 0x000e220000000a00 */
[----:B------:R-:W2:Y:S01]  /*34c0*/  LDG.E.64 R20, desc[UR8][R12.64] ;  /* 0x000000080c147981 */ /* 0x000ea2000c1e1b00 */
[----:B0-----:R-:W-:-:S05]  /*34d0*/  IMAD.WIDE R16, R35, 0x8, R14 ;  /* 0x0000000823107825 */ /* 0x001fca00078e020e */
[----:B------:R-:W2:Y:S01]  /*34e0*/  LDG.E.64 R18, desc[UR8][R16.64] ;  /* 0x0000000810127981 */ /* 0x000ea2000c1e1b00 */
[----:B------:R-:W-:Y:S01]  /*34f0*/  MOV R34, RZ ;  /* 0x000000ff00227202 */ /* 0x000fe20000000f00 */
[----:B--2---:R-:W-:Y:S01]  /*3500*/  DMUL R20, R18, R20 ;  /* 0x0000001412147228 */ /* 0x004fe20000000000 */
[----:B------:R-:W-:Y:S10]  /*3510*/  @!P0 BRA `(.L_x_46) ;  /* 0x0000000400448947 */ /* 0x000ff40003800000 */
[----:B------:R-:W-:-:S07]  /*3520*/  IMAD.MOV.U32 R34, RZ, RZ, RZ ;  /* 0x000000ffff227224 */ /* 0x000fce00078e00ff */
.L_x_47:
[----:B------:R-:W0:Y:S08]  /*3530*/  LDC.64 R36, c[0x0][0x3b0] ;  /* 0x0000ec00ff247b82 */ /* 0x000e300000000a00 */
[----:B------:R-:W1:Y:S01]  /*3540*/  LDC.64 R22, c[0x0][0x3d0] ;  /* 0x0000f400ff167b82 */ /* 0x000e620000000a00 */
[----:B0-----:R-:W-:-:S05]  /*3550*/  IMAD.WIDE.U32 R36, R34, 0x4, R36 ;  /* 0x0000000422247825 */ /* 0x001fca00078e0024 */
[----:B------:R-:W2:Y:S01]  /*3560*/  LDG.E R30, desc[UR8][R36.64] ;  /* 0x00000008241e7981 */ /* 0x000ea2000c1e1900 */
[----:B-1----:R-:W-:-:S05]  /*3570*/  IMAD.WIDE.U32 R22, R34, 0x8, R22 ;  /* 0x0000000822167825 */ /* 0x002fca00078e0016 */
[----:B------:R-:W3:Y:S01]  /*3580*/  LDG.E.64 R26, desc[UR8][R22.64] ;  /* 0x00000008161a7981 */ /* 0x000ee2000c1e1b00 */
[C---:B--2---:R-:W-:Y:S01]  /*3590*/  IADD3 R29, PT, PT, -R30.reuse, R35, RZ ;  /* 0x000000231e1d7210 */ /* 0x044fe20007ffe1ff */
[----:B------:R-:W-:-:S04]  /*35a0*/  IMAD.WIDE R30, R30, 0x8, R16 ;  /* 0x000000081e1e7825 */ /* 0x000fc800078e0210 */
[----:B------:R-:W-:Y:S01]  /*35b0*/  IMAD.WIDE R28, R29, 0x8, R14 ;  /* 0x000000081d1c7825 */ /* 0x000fe200078e020e */
[----:B------:R-:W2:Y:S05]  /*35c0*/  LDG.E.64 R24, desc[UR8][R30.64] ;  /* 0x000000081e187981 */ /* 0x000eaa000c1e1b00 */
[----:B------:R-:W2:Y:S04]  /*35d0*/  LDG.E.64 R28, desc[UR8][R28.64] ;  /* 0x000000081c1c7981 */ /* 0x000ea8000c1e1b00 */
[----:B------:R-:W4:Y:S01]  /*35e0*/  LDG.E R30, desc[UR8][R36.64+0x4] ;  /* 0x00000408241e7981 */ /* 0x000f22000c1e1900 */
[----:B--2---:R-:W-:-:S03]  /*35f0*/  DADD R24, R28, R24 ;  /* 0x000000001c187229 */ /* 0x004fc60000000018 */
[----:B------:R-:W2:Y:S05]  /*3600*/  LDG.E.64 R28, desc[UR8][R22.64+0x8] ;  /* 0x00000808161c7981 */ /* 0x000eaa000c1e1b00 */
[----:B---3--:R-:W-:Y:S01]  /*3610*/  DFMA R26, R24, R26, R20 ;  /* 0x0000001a181a722b */ /* 0x008fe20000000014 */
[----:B----4-:R-:W-:Y:S02]  /*3620*/  IMAD.IADD R25, R35, 0x1, -R30 ;  /* 0x0000000123197824 */ /* 0x010fe400078e0a1e */
[----:B------:R-:W-:Y:S02]  /*3630*/  IMAD.WIDE R32, R30, 0x8, R16 ;  /* 0x000000081e207825 */ /* 0x000fe400078e0210 */
[----:B------:R-:W3:Y:S02]  /*3640*/  LDG.E R30, desc[UR8][R36.64+0x8] ;  /* 0x00000808241e7981 */ /* 0x000ee4000c1e1900 */
[----:B------:R-:W-:-:S02]  /*3650*/  IMAD.WIDE R24, R25, 0x8, R14 ;  /* 0x0000000819187825 */ /* 0x000fc400078e020e */
[----:B------:R-:W4:Y:S04]  /*3660*/  LDG.E.64 R20, desc[UR8][R32.64] ;  /* 0x0000000820147981 */ /* 0x000f28000c1e1b00 */
[----:B------:R-:W4:Y:S02]  /*3670*/  LDG.E.64 R24, desc[UR8][R24.64] ;  /* 0x0000000818187981 */ /* 0x000f24000c1e1b00 */
[----:B----4-:R-:W-:-:S08]  /*3680*/  DADD R20, R24, R20 ;  /* 0x0000000018147229 */ /* 0x010fd00000000014 */
[----:B--2---:R-:W-:Y:S01]  /*3690*/  DFMA R28, R20, R28, R26 ;  /* 0x0000001c141c722b */ /* 0x004fe2000000001a */
[C---:B---3--:R-:W-:Y:S01]  /*36a0*/  IADD3 R21, PT, PT, -R30.reuse, R35, RZ ;  /* 0x000000231e157210 */ /* 0x048fe20007ffe1ff */
[----:B------:R-:W-:Y:S01]  /*36b0*/  IMAD.WIDE R30, R30, 0x8, R16 ;  /* 0x000000081e1e7825 */ /* 0x000fe200078e0210 */
[----:B------:R-:W2:Y:S03]  /*36c0*/  LDG.E.64 R26, desc[UR8][R22.64+0x10] ;  /* 0x00001008161a7981 */ /* 0x000ea6000c1e1b00 */
[----:B------:R-:W-:Y:S02]  /*36d0*/  IMAD.WIDE R32, R21, 0x8, R14 ;  /* 0x0000000815207825 */ /* 0x000fe400078e020e */
[----:B------:R-:W3:Y:S04]  /*36e0*/  LDG.E.64 R20, desc[UR8][R30.64] ;  /* 0x000000081e147981 */ /* 0x000ee8000c1e1b00 */
[----:B------:R-:W3:Y:S04]  /*36f0*/  LDG.E.64 R24, desc[UR8][R32.64] ;  /* 0x0000000820187981 */ /* 0x000ee8000c1e1b00 */
[----:B------:R-:W4:Y:S01]  /*3700*/  LDG.E R30, desc[UR8][R36.64+0xc] ;  /* 0x00000c08241e7981 */ /* 0x000f22000c1e1900 */
[----:B---3--:R-:W-:Y:S01]  /*3710*/  DADD R20, R24, R20 ;  /* 0x0000000018147229 */ /* 0x008fe20000000014 */
[----:B----4-:R-:W-:-:S02]  /*3720*/  IMAD.IADD R25, R35, 0x1, -R30 ;  /* 0x0000000123197824 */ /* 0x010fc400078e0a1e */
[----:B------:R-:W-:-:S05]  /*3730*/  IMAD.WIDE R32, R30, 0x8, R16 ;  /* 0x000000081e207825 */ /* 0x000fca00078e0210 */
        /* <DEDUP_REMOVED lines=8> */
[C---:B--2---:R-:W-:Y:S01]  /*37c0*/  IADD3 R21, PT, PT, -R30.reuse, R35, RZ ;  /* 0x000000231e157210 */ /* 0x044fe20007ffe1ff */
[----:B------:R-:W-:Y:S01]  /*37d0*/  IMAD.WIDE R30, R30, 0x8, R16 ;  /* 0x000000081e1e7825 */ /* 0x000fe200078e0210 */
[----:B------:R-:W2:Y:S03]  /*37e0*/  LDG.E.64 R26, desc[UR8][R22.64+0x20] ;  /* 0x00002008161a7981 */ /* 0x000ea6000c1e1b00 */
[----:B------:R-:W-:Y:S02]  /*37f0*/  IMAD.WIDE R32, R21, 0x8, R14 ;  /* 0x0000000815207825 */ /* 0x000fe400078e020e */
[----:B------:R-:W3:Y:S04]  /*3800*/  LDG.E.64 R20, desc[UR8][R30.64] ;  /* 0x000000081e147981 */ /* 0x000ee8000c1e1b00 */
[----:B------:R-:W3:Y:S04]  /*3810*/  LDG.E.64 R24, desc[UR8][R32.64] ;  /* 0x0000000820187981 */ /* 0x000ee8000c1e1b00 */
[----:B------:R-:W4:Y:S01]  /*3820*/  LDG.E R30, desc[UR8][R36.64+0x14] ;  /* 0x00001408241e7981 */ /* 0x000f22000c1e1900 */
[----:B---3--:R-:W-:Y:S01]  /*3830*/  DADD R20, R24, R20 ;  /* 0x0000000018147229 */ /* 0x008fe20000000014 */
[----:B----4-:R-:W-:-:S07]  /*3840*/  IMAD.IADD R25, R35, 0x1, -R30 ;  /* 0x0000000123197824 */ /* 0x010fce00078e0a1e */
[----:B--2---:R-:W-:Y:S01]  /*3850*/  DFMA R26, R20, R26, R28 ;  /* 0x0000001a141a722b */ /* 0x004fe2000000001c */
[----:B------:R-:W-:Y:S01]  /*3860*/  IMAD.WIDE R20, R30, 0x8, R16 ;  /* 0x000000081e147825 */ /* 0x000fe200078e0210 */
[----:B------:R-:W2:Y:S03]  /*3870*/  LDG.E R28, desc[UR8][R36.64+0x18] ;  /* 0x00001808241c7981 */ /* 0x000ea6000c1e1900 */
[----:B------:R-:W-:Y:S01]  /*3880*/  IMAD.WIDE R24, R25, 0x8, R14 ;  /* 0x0000000819187825 */ /* 0x000fe200078e020e */
[----:B------:R-:W3:Y:S04]  /*3890*/  LDG.E.64 R30, desc[UR8][R22.64+0x28] ;  /* 0x00002808161e7981 */ /* 0x000ee8000c1e1b00 */
[----:B------:R-:W4:Y:S04]  /*38a0*/  LDG.E.64 R20, desc[UR8][R20.64] ;  /* 0x0000000814147981 */ /* 0x000f28000c1e1b00 */
[----:B------:R-:W4:Y:S02]  /*38b0*/  LDG.E.64 R24, desc[UR8][R24.64] ;  /* 0x0000000818187981 */ /* 0x000f24000c1e1b00 */
[----:B----4-:R-:W-:Y:S01]  /*38c0*/  DADD R20, R24, R20 ;  /* 0x0000000018147229 */ /* 0x010fe20000000014 */
[----:B--2---:R-:W-:-:S07]  /*38d0*/  IADD3 R33, PT, PT, -R28, R35, RZ ;  /* 0x000000231c217210 */ /* 0x004fce0007ffe1ff */
        /* <DEDUP_REMOVED lines=8> */
[----:B------:R-:W-:Y:S01]  /*3960*/  IMAD.WIDE R24, R25, 0x8, R14 ;  /* 0x0000000819187825 */ /* 0x000fe200078e020e */
[----:B------:R-:W2:Y:S05]  /*3970*/  LDG.E.64 R20, desc[UR8][R26.64] ;  /* 0x000000081a147981 */ /* 0x000eaa000c1e1b00 */
[----:B------:R-:W2:Y:S04]  /*3980*/  LDG.E.64 R24, desc[UR8][R24.64] ;  /* 0x0000000818187981 */ /* 0x000ea8000c1e1b00 */
[----:B------:R-:W4:Y:S01]  /*3990*/  LDG.E.64 R26, desc[UR8][R22.64+0x30] ;  /* 0x00003008161a7981 */ /* 0x000f22000c1e1b00 */
[----:B---3--:R-:W-:-:S03]  /*39a0*/  DADD R28, R32, R28 ;  /* 0x00000000201c7229 */ /* 0x008fc6000000001c */
[----:B------:R-:W3:Y:S01]  /*39b0*/  LDG.E.64 R32, desc[UR8][R22.64+0x38] ;  /* 0x0000380816207981 */ /* 0x000ee2000c1e1b00 */
[----:B------:R-:W-:-:S04]  /*39c0*/  IADD3 R34, PT, PT, R34, 0x8, RZ ;  /* 0x0000000822227810 */ /* 0x000fc80007ffe0ff */
[----:B------:R-:W-:Y:S01]  /*39d0*/  ISETP.NE.AND P0, PT, R34, R5, PT ;  /* 0x000000052200720c */ /* 0x000fe20003f05270 */
[----:B--2---:R-:W-:Y:S02]  /*39e0*/  DADD R20, R24, R20 ;  /* 0x0000000018147229 */ /* 0x004fe40000000014 */
[----:B----4-:R-:W-:-:S08]  /*39f0*/  DFMA R28, R28, R26, R30 ;  /* 0x0000001a1c1c722b */ /* 0x010fd0000000001e */
[----:B---3--:R-:W-:Y:S02]  /*3a00*/  DFMA R20, R20, R32, R28 ;  /* 0x000000201414722b */ /* 0x008fe4000000001c */
[----:B------:R-:W-:Y:S09]  /*3a10*/  @P0 BRA `(.L_x_47) ;  /* 0xfffffff800c40947 */ /* 0x000ff2000383ffff */
[----:B------:R-:W-:-:S07]  /*3a20*/  IMAD.MOV.U32 R34, RZ, RZ, R5 ;  /* 0x000000ffff227224 */ /* 0x000fce00078e0005 */
.L_x_46:
[----:B------:R-:W-:Y:S05]  /*3a30*/  @!P1 BRA `(.L_x_48) ;  /* 0x0000000400589947 */ /* 0x000fea0003800000 */
[----:B------:R-:W-:Y:S02]  /*3a40*/  IADD3 R22, PT, PT, R3, -0x1, RZ ;  /* 0xffffffff03167810 */ /* 0x000fe40007ffe0ff */
[----:B------:R-:W-:Y:S02]  /*3a50*/  ISETP.NE.AND P1, PT, R4, RZ, PT ;  /* 0x000000ff0400720c */ /* 0x000fe40003f25270 */
        /* <DEDUP_REMOVED lines=13> */
[----:B------:R-:W2:Y:S02]  /*3b30*/  LDG.E.64 R28, desc[UR8][R28.64] ;  /* 0x000000081c1c7981 */ /* 0x000ea4000c1e1b00 */
[----:B--2---:R-:W-:Y:S02]  /*3b40*/  DADD R24, R28, R24 ;  /* 0x000000001c187229 */ /* 0x004fe40000000018 */
[----:B------:R-:W2:Y:S06]  /*3b50*/  LDG.E R28, desc[UR8][R36.64+0x8] ;  /* 0x00000808241c7981 */ /* 0x000eac000c1e1900 */
[----:B----4-:R-:W-:Y:S01]  /*3b60*/  DFMA R26, R24, R26, R20 ;  /* 0x0000001a181a722b */ /* 0x010fe20000000014 */
[C---:B---3--:R-:W-:Y:S01]  /*3b70*/  IADD3 R25, PT, PT, -R30.reuse, R35, RZ ;  /* 0x000000231e197210 */ /* 0x048fe20007ffe1ff */
[----:B------:R-:W-:-:S02]  /*3b80*/  IMAD.WIDE R20, R30, 0x8, R16 ;  /* 0x000000081e147825 */ /* 0x000fc400078e0210 */
[----:B------:R-:W3:Y:S02]  /*3b90*/  LDG.E.64 R30, desc[UR8][R22.64+0x8] ;  /* 0x00000808161e7981 */ /* 0x000ee4000c1e1b00 */
[----:B------:R-:W-:Y:S02]  /*3ba0*/  IMAD.WIDE R24, R25, 0x8, R14 ;  /* 0x0000000819187825 */ /* 0x000fe400078e020e */
[----:B------:R-:W4:Y:S04]  /*3bb0*/  LDG.E.64 R20, desc[UR8][R20.64] ;  /* 0x0000000814147981 */ /* 0x000f28000c1e1b00 */
[----:B------:R-:W4:Y:S01]  /*3bc0*/  LDG.E.64 R24, desc[UR8][R24.64] ;  /* 0x0000000818187981 */ /* 0x000f22000c1e1b00 */
[----:B--2---:R-:W-:Y:S01]  /*3bd0*/  IMAD.IADD R33, R35, 0x1, -R28 ;  /* 0x0000000123217824 */ /* 0x004fe200078e0a1c */
[----:B----4-:R-:W-:-:S08]  /*3be0*/  DADD R20, R24, R20 ;  /* 0x0000000018147229 */ /* 0x010fd00000000014 */
[----:B---3--:R-:W-:Y:S01]  /*3bf0*/  DFMA R30, R20, R30, R26 ;  /* 0x0000001e141e722b */ /* 0x008fe2000000001a */
[----:B------:R-:W2:Y:S01]  /*3c00*/  LDG.E R26, desc[UR8][R36.64+0xc] ;  /* 0x00000c08241a7981 */ /* 0x000ea2000c1e1900 */
[----:B------:R-:W-:-:S04]  /*3c10*/  IMAD.WIDE R28, R28, 0x8, R16 ;  /* 0x000000081c1c7825 */ /* 0x000fc800078e0210 */
[----:B------:R-:W-:Y:S02]  /*3c20*/  IMAD.WIDE R32, R33, 0x8, R14 ;  /* 0x0000000821207825 */ /* 0x000fe400078e020e */
[----:B------:R-:W3:Y:S04]  /*3c30*/  LDG.E.64 R28, desc[UR8][R28.64] ;  /* 0x000000081c1c7981 */ /* 0x000ee8000c1e1b00 */
[----:B------:R-:W3:Y:S01]  /*3c40*/  LDG.E.64 R32, desc[UR8][R32.64] ;  /* 0x0000000820207981 */ /* 0x000ee2000c1e1b00 */
[C---:B--2---:R-:W-:Y:S01]  /*3c50*/  IADD3 R25, PT, PT, -R26.reuse, R35, RZ ;  /* 0x000000231a197210 */ /* 0x044fe20007ffe1ff */
[----:B------:R-:W-:-:S04]  /*3c60*/  IMAD.WIDE R26, R26, 0x8, R16 ;  /* 0x000000081a1a7825 */ /* 0x000fc800078e0210 */
[----:B------:R-:W-:Y:S01]  /*3c70*/  IMAD.WIDE R24, R25, 0x8, R14 ;  /* 0x0000000819187825 */ /* 0x000fe200078e020e */
[----:B------:R-:W2:Y:S05]  /*3c80*/  LDG.E.64 R20, desc[UR8][R26.64] ;  /* 0x000000081a147981 */ /* 0x000eaa000c1e1b00 */
[----:B------:R-:W2:Y:S04]  /*3c90*/  LDG.E.64 R24, desc[UR8][R24.64] ;  /* 0x0000000818187981 */ /* 0x000ea8000c1e1b00 */
[----:B------:R-:W4:Y:S01]  /*3ca0*/  LDG.E.64 R26, desc[UR8][R22.64+0x10] ;  /* 0x00001008161a7981 */ /* 0x000f22000c1e1b00 */
[----:B---3--:R-:W-:-:S03]  /*3cb0*/  DADD R28, R32, R28 ;  /* 0x00000000201c7229 */ /* 0x008fc6000000001c */
[----:B------:R-:W3:Y:S01]  /*3cc0*/  LDG.E.64 R32, desc[UR8][R22.64+0x18] ;  /* 0x0000180816207981 */ /* 0x000ee2000c1e1b00 */
[----:B------:R-:W-:Y:S01]  /*3cd0*/  VIADD R34, R34, 0x4 ;  /* 0x0000000422227836 */ /* 0x000fe20000000000 */
[----:B--2---:R-:W-:-:S03]  /*3ce0*/  DADD R20, R24, R20 ;  /* 0x0000000018147229 */ /* 0x004fc60000000014 */
[----:B----4-:R-:W-:-:S08]  /*3cf0*/  DFMA R28, R28, R26, R30 ;  /* 0x0000001a1c1c722b */ /* 0x010fd0000000001e */
[----:B---3--:R-:W-:-:S11]  /*3d00*/  DFMA R20, R20, R32, R28 ;  /* 0x000000201414722b */ /* 0x008fd6000000001c */
.L_x_49:
        /* <DEDUP_REMOVED lines=9> */
[C---:B--2---:R-:W-:Y:S01]  /*3da0*/  IADD3 R25, PT, PT, -R32.reuse, R35, RZ ;  /* 0x0000002320197210 */ /* 0x044fe20007ffe1ff */
[----:B------:R-:W-:-:S04]  /*3db0*/  IMAD.WIDE R32, R32, 0x8, R16 ;  /* 0x0000000820207825 */ /* 0x000fc800078e0210 */
[----:B------:R-:W-:Y:S01]  /*3dc0*/  IMAD.WIDE R24, R25, 0x8, R14 ;  /* 0x0000000819187825 */ /* 0x000fe200078e020e */
[----:B------:R-:W2:Y:S05]  /*3dd0*/  LDG.E.64 R22, desc[UR8][R32.64] ;  /* 0x0000000820167981 */ /* 0x000eaa000c1e1b00 */
[----:B------:R-:W2:Y:S01]  /*3de0*/  LDG.E.64 R24, desc[UR8][R24.64] ;  /* 0x0000000818187981 */ /* 0x000ea2000c1e1b00 */
[----:B---3--:R-:W-:Y:S02]  /*3df0*/  IMAD.IADD R37, R35, 0x1, -R28 ;  /* 0x0000000123257824 */ /* 0x008fe400078e0a1c */
[----:B------:R-:W-:-:S04]  /*3e00*/  IMAD.WIDE R28, R28, 0x8, R16 ;  /* 0x000000081c1c7825 */ /* 0x000fc800078e0210 */
[----:B------:R-:W-:Y:S02]  /*3e10*/  IMAD.WIDE R36, R37, 0x8, R14 ;  /* 0x0000000825247825 */ /* 0x000fe400078e020e */
[----:B------:R-:W3:Y:S02]  /*3e20*/  LDG.E.64 R28, desc[UR8][R28.64] ;  /* 0x000000081c1c7981 */ /* 0x000ee4000c1e1b00 */
[----:B-1----:R-:W-:Y:S02]  /*3e30*/  IMAD.WIDE.U32 R30, R34, 0x8, R30 ;  /* 0x00000008221e7825 */ /* 0x002fe400078e001e */
[----:B------:R-:W3:Y:S04]  /*3e40*/  LDG.E.64 R26, desc[UR8][R36.64] ;  /* 0x00000008241a7981 */ /* 0x000ee8000c1e1b00 */
[----:B------:R-:W4:Y:S01]  /*3e50*/  LDG.E.64 R32, desc[UR8][R30.64+0x8] ;  /* 0x000008081e207981 */ /* 0x000f22000c1e1b00 */
[----:B--2---:R-:W-:-:S03]  /*3e60*/  DADD R22, R24, R22 ;  /* 0x0000000018167229 */ /* 0x004fc60000000016 */
[----:B------:R-:W2:Y:S01]  /*3e70*/  LDG.E.64 R24, desc[UR8][R30.64] ;  /* 0x000000081e187981 */ /* 0x000ea2000c1e1b00 */
[----:B------:R-:W-:Y:S01]  /*3e80*/  IADD3 R34, PT, PT, R34, 0x2, RZ ;  /* 0x0000000222227810 */ /* 0x000fe20007ffe0ff */
[----:B---3--:R-:W-:-:S03]  /*3e90*/  DADD R26, R26, R28 ;  /* 0x000000001a1a7229 */ /* 0x008fc6000000001c */
[----:B--2---:R-:W-:-:S08]  /*3ea0*/  DFMA R20, R22, R24, R20 ;  /* 0x000000181614722b */ /* 0x004fd00000000014 */
[----:B----4-:R-:W-:-:S11]  /*3eb0*/  DFMA R20, R26, R32, R20 ;  /* 0x000000201a14722b */ /* 0x010fd60000000014 */
.L_x_50:
[----:B------:R-:W-:Y:S05]  /*3ec0*/  @!P1 BRA `(.L_x_48) ;  /* 0x0000000000349947 */ /* 0x000fea0003800000 */
[----:B------:R-:W0:Y:S08]  /*3ed0*/  LDC.64 R26, c[0x0][0x3b0] ;  /* 0x0000ec00ff1a7b82 */ /* 0x000e300000000a00 */
[----:B------:R-:W1:Y:S01]  /*3ee0*/  LDC.64 R22, c[0x0][0x3d0] ;  /* 0x0000f400ff167b82 */ /* 0x000e620000000a00 */
[----:B0-----:R-:W-:-:S06]  /*3ef0*/  IMAD.WIDE.U32 R26, R34, 0x4, R26 ;  /* 0x00000004221a7825 */ /* 0x001fcc00078e001a */
[----:B------:R-:W2:Y:S01]  /*3f00*/  LDG.E R26, desc[UR8][R26.64] ;  /* 0x000000081a1a7981 */ /* 0x000ea2000c1e1900 */
[----:B-1----:R-:W-:-:S06]  /*3f10*/  IMAD.WIDE.U32 R22, R34, 0x8, R22 ;  /* 0x0000000822167825 */ /* 0x002fcc00078e0016 */
[----:B------:R-:W3:Y:S01]  /*3f20*/  LDG.E.64 R22, desc[UR8][R22.64] ;  /* 0x0000000816167981 */ /* 0x000ee2000c1e1b00 */
[----:B--2---:R-:W-:Y:S02]  /*3f30*/  IMAD.IADD R29, R35, 0x1, -R26 ;  /* 0x00000001231d7824 */ /* 0x004fe400078e0a1a */
[----:B------:R-:W-:-:S04]  /*3f40*/  IMAD.WIDE R24, R26, 0x8, R16 ;  /* 0x000000081a187825 */ /* 0x000fc800078e0210 */
[----:B------:R-:W-:Y:S02]  /*3f50*/  IMAD.WIDE R16, R29, 0x8, R14 ;  /* 0x000000081d107825 */ /* 0x000fe400078e020e */
[----:B------:R-:W2:Y:S04]  /*3f60*/  LDG.E.64 R14, desc[UR8][R24.64] ;  /* 0x00000008180e7981 */ /* 0x000ea8000c1e1b00 */
[----:B------:R-:W2:Y:S02]  /*3f70*/  LDG.E.64 R16, desc[UR8][R16.64] ;  /* 0x0000000810107981 */ /* 0x000ea4000c1e1b00 */
[----:B--2---:R-:W-:-:S08]  /*3f80*/  DADD R14, R16, R14 ;  /* 0x00000000100e7229 */ /* 0x004fd0000000000e */
[----:B---3--:R-:W-:-:S11]  /*3f90*/  DFMA R20, R14, R22, R20 ;  /* 0x000000160e14722b */ /* 0x008fd60000000014 */
.L_x_48:
[----:B------:R-:W0:Y:S08]  /*3fa0*/  LDC R23, c[0x0][0x3a8] ;  /* 0x0000ea00ff177b82 */ /* 0x000e300000000800 */
[----:B------:R-:W1:Y:S08]  /*3fb0*/  LDC.64 R14, c[0x0][0x390] ;  /* 0x0000e400ff0e7b82 */ /* 0x000e700000000a00 */
[----:B------:R-:W0:Y:S01]  /*3fc0*/  LDC.64 R16, c[0x0][0x3c0] ;  /* 0x0000f000ff107b82 */ /* 0x000e220000000a00 */
[----:B-1----:R-:W-:-:S05]  /*3fd0*/  IMAD.WIDE R14, R35, 0x8, R14 ;  /* 0x00000008230e7825 */ /* 0x002fca00078e020e */
[----:B------:R1:W-:Y:S01]  /*3fe0*/  STG.E.64 desc[UR8][R14.64], R20 ;  /* 0x000000140e007986 */ /* 0x0003e2000c101b08 */
[----:B0-----:R-:W-:-:S06]  /*3ff0*/  IMAD.WIDE R22, R23, 0x4, R16 ;  /* 0x0000000417167825 */ /* 0x001fcc00078e0210 */
[----:B------:R-:W2:Y:S01]  /*4000*/  LDG.E R22, desc[UR8][R22.64] ;  /* 0x0000000816167981 */ /* 0x000ea2000c1e1900 */
[----:B------:R-:W-:Y:S01]  /*4010*/  IADD3 R7, PT, PT, R2, R7, RZ ;  /* 0x0000000702077210 */ /* 0x000fe20007ffe0ff */
[C-C-:B------:R-:W-:Y:S02]  /*4020*/  DADD R16, R18.reuse, -R20.reuse ;  /* 0x0000000012107229 */ /* 0x140fe40000000814 */
[----:B------:R-:W-:-:S06]  /*4030*/  DADD R18, R18, R20 ;  /* 0x0000000012127229 */ /* 0x000fcc0000000014 */
[----:B------:R-:W-:Y:S02]  /*4040*/  DFMA R8, R16, R16, R8 ;  /* 0x000000101008722b */ /* 0x000fe40000000008 */
[----:B------:R-:W-:Y:S01]  /*4050*/  DFMA R10, R18, R18, R10 ;  /* 0x00000012120a722b */ /* 0x000fe2000000000a */
[----:B--2---:R-:W-:-:S13]  /*4060*/  ISETP.GE.AND P0, PT, R7, R22, PT ;  /* 0x000000160700720c */ /* 0x004fda0003f06270 */
[----:B-1----:R-:W-:Y:S05]  /*4070*/  @!P0 BRA `(.L_x_51) ;  /* 0xffffffc000988947 */ /* 0x002fea000383ffff */
.L_x_38:
[----:B------:R-:W-:Y:S05]  /*4080*/  BSYNC.RECONVERGENT B0 ;  /* 0x0000000000007941 */ /* 0x000fea0003800200 */
.L_x_37:
[----:B------:R-:W0:Y:S08]  /*4090*/  LDC.64 R2, c[0x0][0x3e0] ;  /* 0x0000f800ff027b82 */ /* 0x000e300000000a00 */
[----:B------:R-:W1:Y:S01]  /*40a0*/  LDC.64 R4, c[0x0][0x3f0] ;  /* 0x0000fc00ff047b82 */ /* 0x000e620000000a00 */
[----:B0-----:R-:W-:-:S05]  /*40b0*/  IMAD.WIDE.U32 R2, R0, 0x8, R2 ;  /* 0x0000000800027825 */ /* 0x001fca00078e0002 */
[----:B------:R-:W-:Y:S01]  /*40c0*/  STG.E.64 desc[UR8][R2.64], R8 ;  /* 0x0000000802007986 */ /* 0x000fe2000c101b08 */
[----:B-1----:R-:W-:-:S05]  /*40d0*/  IMAD.WIDE.U32 R4, R0, 0x8, R4 ;  /* 0x0000000800047825 */ /* 0x002fca00078e0004 */
[----:B------:R-:W-:Y:S01]  /*40e0*/  STG.E.64 desc[UR8][R4.64], R10 ;  /* 0x0000000a04007986 */ /* 0x000fe2000c101b08 */
[----:B------:R-:W-:Y:S05]  /*40f0*/  EXIT ;  /* 0x000000000000794d */ /* 0x000fea0003800000 */
.L_x_52:
        /* <DEDUP_REMOVED lines=16> */
.L_x_60:


//--------------------- .nv.shared.reserved.0     --------------------------
	.section	.nv.shared.reserved.0,"aw",@nobits
	.weak		__nv_reservedSMEM_offset_0_alias
	.size		__nv_reservedSMEM_offset_0_alias, 0, 64
	.other		__nv_reservedSMEM_offset_0_alias,@"STO_CUDA_RESERVED_SHARED STV_DEFAULT"
__nv_reservedSMEM_offset_0_alias:
	.zero		0
	.zero		64


//--------------------- .nv.constant0.Sum         --------------------------
	.section	.nv.constant0.Sum,"a",@progbits
	.sectionflags	@""
	.align	4
.nv.constant0.Sum:
	.zero		924


//--------------------- .nv.constant0.Max         --------------------------
	.section	.nv.constant0.Max,"a",@progbits
	.sectionflags	@""
	.align	4
.nv.constant0.Max:
	.zero		924


//--------------------- .nv.constant0.Delta       --------------------------
	.section	.nv.constant0.Delta,"a",@progbits
	.sectionflags	@""
	.align	4
.nv.constant0.Delta:
	.zero		940


//--------------------- .nv.constant0.Square      --------------------------
	.section	.nv.constant0.Square,"a",@progbits
	.sectionflags	@""
	.align	4
.nv.constant0.Square:
	.zero		940


//--------------------- .nv.constant0.Clear       --------------------------
	.section	.nv.constant0.Clear,"a",@progbits
	.sectionflags	@""
	.align	4
.nv.constant0.Clear:
	.zero		908


//--------------------- .nv.constant0.Copy        --------------------------
	.section	.nv.constant0.Copy,"a",@progbits
	.sectionflags	@""
	.align	4
.nv.constant0.Copy:
	.zero		924


//--------------------- .nv.constant0.LaplaceSolverWithRelax --------------------------
	.section	.nv.constant0.LaplaceSolverWithRelax,"a",@progbits
	.sectionflags	@""
	.align	4
.nv.constant0.LaplaceSolverWithRelax:
	.zero		1008


//--------------------- .nv.constant0.LaplaceSolver --------------------------
	.section	.nv.constant0.LaplaceSolver,"a",@progbits
	.sectionflags	@""
	.align	4
.nv.constant0.LaplaceSolver:
	.zero		1020


//--------------------- SYMBOLS --------------------------

	.type		.nv.reservedSmem.offset0,@object
	.size		.nv.reservedSmem.offset0,0x4
